//
// Generated by NVIDIA NVVM Compiler
//
// Compiler Build ID: CL-36424714
// Cuda compilation tools, release 13.0, V13.0.88
// Based on NVVM 20.0.0
//

.version 9.0
.target sm_100
.address_size 64

	// .globl	_Z12clear_fieldsPiS_S_PdS_S_S0_S0_S0_ii

.visible .entry _Z12clear_fieldsPiS_S_PdS_S_S0_S0_S0_ii(
	.param .u64 .ptr .align 1 _Z12clear_fieldsPiS_S_PdS_S_S0_S0_S0_ii_param_0,
	.param .u64 .ptr .align 1 _Z12clear_fieldsPiS_S_PdS_S_S0_S0_S0_ii_param_1,
	.param .u64 .ptr .align 1 _Z12clear_fieldsPiS_S_PdS_S_S0_S0_S0_ii_param_2,
	.param .u64 .ptr .align 1 _Z12clear_fieldsPiS_S_PdS_S_S0_S0_S0_ii_param_3,
	.param .u64 .ptr .align 1 _Z12clear_fieldsPiS_S_PdS_S_S0_S0_S0_ii_param_4,
	.param .u64 .ptr .align 1 _Z12clear_fieldsPiS_S_PdS_S_S0_S0_S0_ii_param_5,
	.param .u64 .ptr .align 1 _Z12clear_fieldsPiS_S_PdS_S_S0_S0_S0_ii_param_6,
	.param .u64 .ptr .align 1 _Z12clear_fieldsPiS_S_PdS_S_S0_S0_S0_ii_param_7,
	.param .u64 .ptr .align 1 _Z12clear_fieldsPiS_S_PdS_S_S0_S0_S0_ii_param_8,
	.param .u32 _Z12clear_fieldsPiS_S_PdS_S_S0_S0_S0_ii_param_9,
	.param .u32 _Z12clear_fieldsPiS_S_PdS_S_S0_S0_S0_ii_param_10
)
{
	.reg .pred 	%p<11>;
	.reg .b32 	%r<39>;
	.reg .b64 	%rd<55>;

	ld.param.u64 	%rd5, [_Z12clear_fieldsPiS_S_PdS_S_S0_S0_S0_ii_param_0];
	ld.param.u64 	%rd6, [_Z12clear_fieldsPiS_S_PdS_S_S0_S0_S0_ii_param_1];
	ld.param.u64 	%rd7, [_Z12clear_fieldsPiS_S_PdS_S_S0_S0_S0_ii_param_2];
	ld.param.u64 	%rd8, [_Z12clear_fieldsPiS_S_PdS_S_S0_S0_S0_ii_param_3];
	ld.param.u64 	%rd12, [_Z12clear_fieldsPiS_S_PdS_S_S0_S0_S0_ii_param_4];
	ld.param.u64 	%rd9, [_Z12clear_fieldsPiS_S_PdS_S_S0_S0_S0_ii_param_5];
	ld.param.u64 	%rd13, [_Z12clear_fieldsPiS_S_PdS_S_S0_S0_S0_ii_param_6];
	ld.param.u64 	%rd10, [_Z12clear_fieldsPiS_S_PdS_S_S0_S0_S0_ii_param_7];
	ld.param.u64 	%rd11, [_Z12clear_fieldsPiS_S_PdS_S_S0_S0_S0_ii_param_8];
	ld.param.u32 	%r16, [_Z12clear_fieldsPiS_S_PdS_S_S0_S0_S0_ii_param_9];
	ld.param.u32 	%r17, [_Z12clear_fieldsPiS_S_PdS_S_S0_S0_S0_ii_param_10];
	cvta.to.global.u64 	%rd1, %rd13;
	cvta.to.global.u64 	%rd2, %rd12;
	mov.u32 	%r18, %tid.x;
	mov.u32 	%r19, %ctaid.x;
	mov.u32 	%r20, %ntid.x;
	mad.lo.s32 	%r1, %r19, %r20, %r18;
	setp.ge.s32 	%p1, %r1, %r17;
	@%p1 bra 	$L__BB0_14;
	cvta.to.global.u64 	%rd14, %rd5;
	cvta.to.global.u64 	%rd15, %rd6;
	cvta.to.global.u64 	%rd16, %rd7;
	cvta.to.global.u64 	%rd17, %rd8;
	mul.wide.s32 	%rd18, %r1, 4;
	add.s64 	%rd19, %rd14, %rd18;
	mov.b32 	%r21, 0;
	st.global.u32 	[%rd19], %r21;
	add.s64 	%rd20, %rd15, %rd18;
	st.global.u32 	[%rd20], %r21;
	add.s64 	%rd21, %rd16, %rd18;
	st.global.u32 	[%rd21], %r21;
	mul.wide.s32 	%rd22, %r1, 8;
	add.s64 	%rd23, %rd17, %rd22;
	mov.b64 	%rd24, 0;
	st.global.u64 	[%rd23], %rd24;
	setp.lt.s32 	%p2, %r16, 1;
	@%p2 bra 	$L__BB0_13;
	mul.lo.s32 	%r2, %r16, %r1;
	and.b32  	%r3, %r16, 7;
	setp.lt.u32 	%p3, %r16, 8;
	mov.b32 	%r37, 0;
	@%p3 bra 	$L__BB0_5;
	and.b32  	%r37, %r16, 2147483640;
	neg.s32 	%r35, %r37;
	add.s64 	%rd3, %rd2, 16;
	add.s64 	%rd4, %rd1, 32;
	mov.u32 	%r34, %r2;
$L__BB0_4:
	.pragma "nounroll";
	mul.wide.s32 	%rd25, %r34, 4;
	add.s64 	%rd26, %rd3, %rd25;
	mul.wide.s32 	%rd27, %r34, 8;
	add.s64 	%rd28, %rd4, %rd27;
	mov.b32 	%r23, 0;
	st.global.u32 	[%rd26+-16], %r23;
	mov.b64 	%rd29, 0;
	st.global.u64 	[%rd28+-32], %rd29;
	st.global.u32 	[%rd26+-12], %r23;
	st.global.u64 	[%rd28+-24], %rd29;
	st.global.u32 	[%rd26+-8], %r23;
	st.global.u64 	[%rd28+-16], %rd29;
	st.global.u32 	[%rd26+-4], %r23;
	st.global.u64 	[%rd28+-8], %rd29;
	st.global.u32 	[%rd26], %r23;
	st.global.u64 	[%rd28], %rd29;
	st.global.u32 	[%rd26+4], %r23;
	st.global.u64 	[%rd28+8], %rd29;
	st.global.u32 	[%rd26+8], %r23;
	st.global.u64 	[%rd28+16], %rd29;
	st.global.u32 	[%rd26+12], %r23;
	st.global.u64 	[%rd28+24], %rd29;
	add.s32 	%r35, %r35, 8;
	add.s32 	%r34, %r34, 8;
	setp.ne.s32 	%p4, %r35, 0;
	@%p4 bra 	$L__BB0_4;
$L__BB0_5:
	setp.eq.s32 	%p5, %r3, 0;
	@%p5 bra 	$L__BB0_13;
	and.b32  	%r11, %r16, 3;
	setp.lt.u32 	%p6, %r3, 4;
	@%p6 bra 	$L__BB0_8;
	add.s32 	%r24, %r37, %r2;
	mul.wide.s32 	%rd30, %r24, 4;
	add.s64 	%rd31, %rd2, %rd30;
	mov.b32 	%r25, 0;
	st.global.u32 	[%rd31], %r25;
	mul.wide.s32 	%rd32, %r24, 8;
	add.s64 	%rd33, %rd1, %rd32;
	mov.b64 	%rd34, 0;
	st.global.u64 	[%rd33], %rd34;
	st.global.u32 	[%rd31+4], %r25;
	st.global.u64 	[%rd33+8], %rd34;
	st.global.u32 	[%rd31+8], %r25;
	st.global.u64 	[%rd33+16], %rd34;
	st.global.u32 	[%rd31+12], %r25;
	st.global.u64 	[%rd33+24], %rd34;
	add.s32 	%r37, %r37, 4;
$L__BB0_8:
	setp.eq.s32 	%p7, %r11, 0;
	@%p7 bra 	$L__BB0_13;
	setp.eq.s32 	%p8, %r11, 1;
	@%p8 bra 	$L__BB0_11;
	add.s32 	%r26, %r37, %r2;
	mul.wide.s32 	%rd35, %r26, 4;
	add.s64 	%rd36, %rd2, %rd35;
	mov.b32 	%r27, 0;
	st.global.u32 	[%rd36], %r27;
	mul.wide.s32 	%rd37, %r26, 8;
	add.s64 	%rd38, %rd1, %rd37;
	mov.b64 	%rd39, 0;
	st.global.u64 	[%rd38], %rd39;
	st.global.u32 	[%rd36+4], %r27;
	st.global.u64 	[%rd38+8], %rd39;
	add.s32 	%r37, %r37, 2;
$L__BB0_11:
	and.b32  	%r28, %r16, 1;
	setp.eq.b32 	%p9, %r28, 1;
	not.pred 	%p10, %p9;
	@%p10 bra 	$L__BB0_13;
	add.s32 	%r29, %r37, %r2;
	mul.wide.s32 	%rd40, %r29, 4;
	add.s64 	%rd41, %rd2, %rd40;
	mov.b32 	%r30, 0;
	st.global.u32 	[%rd41], %r30;
	mul.wide.s32 	%rd42, %r29, 8;
	add.s64 	%rd43, %rd1, %rd42;
	mov.b64 	%rd44, 0;
	st.global.u64 	[%rd43], %rd44;
$L__BB0_13:
	shl.b32 	%r31, %r1, 1;
	cvta.to.global.u64 	%rd45, %rd9;
	mul.wide.s32 	%rd46, %r31, 4;
	add.s64 	%rd47, %rd45, %rd46;
	mov.b32 	%r32, 0;
	st.global.u32 	[%rd47+4], %r32;
	st.global.u32 	[%rd47], %r32;
	cvta.to.global.u64 	%rd48, %rd10;
	mul.wide.s32 	%rd49, %r31, 8;
	add.s64 	%rd50, %rd48, %rd49;
	mov.b64 	%rd51, 0;
	st.global.u64 	[%rd50+8], %rd51;
	st.global.u64 	[%rd50], %rd51;
	mul.lo.s32 	%r33, %r1, 3;
	cvta.to.global.u64 	%rd52, %rd11;
	mul.wide.s32 	%rd53, %r33, 8;
	add.s64 	%rd54, %rd52, %rd53;
	st.global.u64 	[%rd54+16], %rd51;
	st.global.u64 	[%rd54+8], %rd51;
	st.global.u64 	[%rd54], %rd51;
$L__BB0_14:
	ret;

}
	// .globl	_Z12sum_by_labelPdPbPiS1_S1_S1_S1_S1_Pyiiii
.visible .entry _Z12sum_by_labelPdPbPiS1_S1_S1_S1_S1_Pyiiii(
	.param .u64 .ptr .align 1 _Z12sum_by_labelPdPbPiS1_S1_S1_S1_S1_Pyiiii_param_0,
	.param .u64 .ptr .align 1 _Z12sum_by_labelPdPbPiS1_S1_S1_S1_S1_Pyiiii_param_1,
	.param .u64 .ptr .align 1 _Z12sum_by_labelPdPbPiS1_S1_S1_S1_S1_Pyiiii_param_2,
	.param .u64 .ptr .align 1 _Z12sum_by_labelPdPbPiS1_S1_S1_S1_S1_Pyiiii_param_3,
	.param .u64 .ptr .align 1 _Z12sum_by_labelPdPbPiS1_S1_S1_S1_S1_Pyiiii_param_4,
	.param .u64 .ptr .align 1 _Z12sum_by_labelPdPbPiS1_S1_S1_S1_S1_Pyiiii_param_5,
	.param .u64 .ptr .align 1 _Z12sum_by_labelPdPbPiS1_S1_S1_S1_S1_Pyiiii_param_6,
	.param .u64 .ptr .align 1 _Z12sum_by_labelPdPbPiS1_S1_S1_S1_S1_Pyiiii_param_7,
	.param .u64 .ptr .align 1 _Z12sum_by_labelPdPbPiS1_S1_S1_S1_S1_Pyiiii_param_8,
	.param .u32 _Z12sum_by_labelPdPbPiS1_S1_S1_S1_S1_Pyiiii_param_9,
	.param .u32 _Z12sum_by_labelPdPbPiS1_S1_S1_S1_S1_Pyiiii_param_10,
	.param .u32 _Z12sum_by_labelPdPbPiS1_S1_S1_S1_S1_Pyiiii_param_11,
	.param .u32 _Z12sum_by_labelPdPbPiS1_S1_S1_S1_S1_Pyiiii_param_12
)
{
	.reg .pred 	%p<12>;
	.reg .b16 	%rs<2>;
	.reg .b32 	%r<121>;
	.reg .b64 	%rd<57>;
	.reg .b64 	%fd<30>;

	ld.param.u64 	%rd10, [_Z12sum_by_labelPdPbPiS1_S1_S1_S1_S1_Pyiiii_param_0];
	ld.param.u64 	%rd3, [_Z12sum_by_labelPdPbPiS1_S1_S1_S1_S1_Pyiiii_param_1];
	ld.param.u64 	%rd4, [_Z12sum_by_labelPdPbPiS1_S1_S1_S1_S1_Pyiiii_param_2];
	ld.param.u64 	%rd5, [_Z12sum_by_labelPdPbPiS1_S1_S1_S1_S1_Pyiiii_param_3];
	ld.param.u64 	%rd6, [_Z12sum_by_labelPdPbPiS1_S1_S1_S1_S1_Pyiiii_param_4];
	ld.param.u64 	%rd7, [_Z12sum_by_labelPdPbPiS1_S1_S1_S1_S1_Pyiiii_param_5];
	ld.param.u64 	%rd11, [_Z12sum_by_labelPdPbPiS1_S1_S1_S1_S1_Pyiiii_param_6];
	ld.param.u32 	%r30, [_Z12sum_by_labelPdPbPiS1_S1_S1_S1_S1_Pyiiii_param_9];
	ld.param.u32 	%r31, [_Z12sum_by_labelPdPbPiS1_S1_S1_S1_S1_Pyiiii_param_11];
	ld.param.u32 	%r32, [_Z12sum_by_labelPdPbPiS1_S1_S1_S1_S1_Pyiiii_param_12];
	cvta.to.global.u64 	%rd1, %rd11;
	cvta.to.global.u64 	%rd2, %rd10;
	mov.u32 	%r33, %tid.x;
	mov.u32 	%r34, %ctaid.x;
	mov.u32 	%r35, %ntid.x;
	mad.lo.s32 	%r1, %r34, %r35, %r33;
	setp.ge.s32 	%p1, %r1, %r32;
	@%p1 bra 	$L__BB1_17;
	cvta.to.global.u64 	%rd12, %rd4;
	cvta.to.global.u64 	%rd13, %rd5;
	cvta.to.global.u64 	%rd14, %rd3;
	cvt.s64.s32 	%rd15, %r1;
	mul.wide.s32 	%rd16, %r1, 4;
	add.s64 	%rd17, %rd12, %rd16;
	ld.global.u32 	%r2, [%rd17];
	mul.wide.s32 	%rd18, %r2, 4;
	add.s64 	%rd19, %rd13, %rd18;
	atom.global.add.u32 	%r36, [%rd19], 1;
	add.s64 	%rd20, %rd14, %rd15;
	ld.global.u8 	%rs1, [%rd20];
	setp.eq.s16 	%p2, %rs1, 0;
	@%p2 bra 	$L__BB1_3;
	cvta.to.global.u64 	%rd21, %rd7;
	add.s64 	%rd23, %rd21, %rd18;
	atom.global.add.u32 	%r37, [%rd23], 1;
	bra.uni 	$L__BB1_16;
$L__BB1_3:
	cvta.to.global.u64 	%rd24, %rd6;
	add.s64 	%rd26, %rd24, %rd18;
	atom.global.add.u32 	%r38, [%rd26], 1;
	setp.lt.s32 	%p3, %r31, 1;
	@%p3 bra 	$L__BB1_16;
	mul.lo.s32 	%r3, %r2, %r31;
	mul.lo.s32 	%r4, %r31, %r1;
	and.b32  	%r5, %r31, 15;
	setp.lt.u32 	%p4, %r31, 16;
	mov.b32 	%r116, 0;
	@%p4 bra 	$L__BB1_7;
	and.b32  	%r116, %r31, 2147483632;
	neg.s32 	%r114, %r116;
	mov.u32 	%r112, %r4;
	mov.u32 	%r113, %r3;
$L__BB1_6:
	.pragma "nounroll";
	mul.wide.s32 	%rd27, %r113, 4;
	add.s64 	%rd28, %rd1, %rd27;
	mul.wide.s32 	%rd29, %r112, 8;
	add.s64 	%rd30, %rd2, %rd29;
	ld.global.f64 	%fd1, [%rd30];
	cvt.rzi.s32.f64 	%r40, %fd1;
	atom.global.add.u32 	%r41, [%rd28], %r40;
	ld.global.f64 	%fd2, [%rd30+8];
	cvt.rzi.s32.f64 	%r42, %fd2;
	atom.global.add.u32 	%r43, [%rd28+4], %r42;
	ld.global.f64 	%fd3, [%rd30+16];
	cvt.rzi.s32.f64 	%r44, %fd3;
	atom.global.add.u32 	%r45, [%rd28+8], %r44;
	ld.global.f64 	%fd4, [%rd30+24];
	cvt.rzi.s32.f64 	%r46, %fd4;
	atom.global.add.u32 	%r47, [%rd28+12], %r46;
	ld.global.f64 	%fd5, [%rd30+32];
	cvt.rzi.s32.f64 	%r48, %fd5;
	atom.global.add.u32 	%r49, [%rd28+16], %r48;
	ld.global.f64 	%fd6, [%rd30+40];
	cvt.rzi.s32.f64 	%r50, %fd6;
	atom.global.add.u32 	%r51, [%rd28+20], %r50;
	ld.global.f64 	%fd7, [%rd30+48];
	cvt.rzi.s32.f64 	%r52, %fd7;
	atom.global.add.u32 	%r53, [%rd28+24], %r52;
	ld.global.f64 	%fd8, [%rd30+56];
	cvt.rzi.s32.f64 	%r54, %fd8;
	atom.global.add.u32 	%r55, [%rd28+28], %r54;
	ld.global.f64 	%fd9, [%rd30+64];
	cvt.rzi.s32.f64 	%r56, %fd9;
	atom.global.add.u32 	%r57, [%rd28+32], %r56;
	ld.global.f64 	%fd10, [%rd30+72];
	cvt.rzi.s32.f64 	%r58, %fd10;
	atom.global.add.u32 	%r59, [%rd28+36], %r58;
	ld.global.f64 	%fd11, [%rd30+80];
	cvt.rzi.s32.f64 	%r60, %fd11;
	atom.global.add.u32 	%r61, [%rd28+40], %r60;
	ld.global.f64 	%fd12, [%rd30+88];
	cvt.rzi.s32.f64 	%r62, %fd12;
	atom.global.add.u32 	%r63, [%rd28+44], %r62;
	ld.global.f64 	%fd13, [%rd30+96];
	cvt.rzi.s32.f64 	%r64, %fd13;
	atom.global.add.u32 	%r65, [%rd28+48], %r64;
	ld.global.f64 	%fd14, [%rd30+104];
	cvt.rzi.s32.f64 	%r66, %fd14;
	atom.global.add.u32 	%r67, [%rd28+52], %r66;
	ld.global.f64 	%fd15, [%rd30+112];
	cvt.rzi.s32.f64 	%r68, %fd15;
	atom.global.add.u32 	%r69, [%rd28+56], %r68;
	ld.global.f64 	%fd16, [%rd30+120];
	cvt.rzi.s32.f64 	%r70, %fd16;
	atom.global.add.u32 	%r71, [%rd28+60], %r70;
	add.s32 	%r114, %r114, 16;
	add.s32 	%r113, %r113, 16;
	add.s32 	%r112, %r112, 16;
	setp.ne.s32 	%p5, %r114, 0;
	@%p5 bra 	$L__BB1_6;
$L__BB1_7:
	setp.eq.s32 	%p6, %r5, 0;
	@%p6 bra 	$L__BB1_16;
	and.b32  	%r15, %r31, 7;
	setp.lt.u32 	%p7, %r5, 8;
	@%p7 bra 	$L__BB1_10;
	add.s32 	%r72, %r116, %r3;
	mul.wide.s32 	%rd31, %r72, 4;
	add.s64 	%rd32, %rd1, %rd31;
	add.s32 	%r73, %r116, %r4;
	mul.wide.s32 	%rd33, %r73, 8;
	add.s64 	%rd34, %rd2, %rd33;
	ld.global.f64 	%fd17, [%rd34];
	cvt.rzi.s32.f64 	%r74, %fd17;
	atom.global.add.u32 	%r75, [%rd32], %r74;
	ld.global.f64 	%fd18, [%rd34+8];
	cvt.rzi.s32.f64 	%r76, %fd18;
	atom.global.add.u32 	%r77, [%rd32+4], %r76;
	ld.global.f64 	%fd19, [%rd34+16];
	cvt.rzi.s32.f64 	%r78, %fd19;
	atom.global.add.u32 	%r79, [%rd32+8], %r78;
	ld.global.f64 	%fd20, [%rd34+24];
	cvt.rzi.s32.f64 	%r80, %fd20;
	atom.global.add.u32 	%r81, [%rd32+12], %r80;
	ld.global.f64 	%fd21, [%rd34+32];
	cvt.rzi.s32.f64 	%r82, %fd21;
	atom.global.add.u32 	%r83, [%rd32+16], %r82;
	ld.global.f64 	%fd22, [%rd34+40];
	cvt.rzi.s32.f64 	%r84, %fd22;
	atom.global.add.u32 	%r85, [%rd32+20], %r84;
	ld.global.f64 	%fd23, [%rd34+48];
	cvt.rzi.s32.f64 	%r86, %fd23;
	atom.global.add.u32 	%r87, [%rd32+24], %r86;
	ld.global.f64 	%fd24, [%rd34+56];
	cvt.rzi.s32.f64 	%r88, %fd24;
	atom.global.add.u32 	%r89, [%rd32+28], %r88;
	add.s32 	%r116, %r116, 8;
$L__BB1_10:
	setp.eq.s32 	%p8, %r15, 0;
	@%p8 bra 	$L__BB1_16;
	and.b32  	%r18, %r31, 3;
	setp.lt.u32 	%p9, %r15, 4;
	@%p9 bra 	$L__BB1_13;
	add.s32 	%r90, %r116, %r3;
	mul.wide.s32 	%rd35, %r90, 4;
	add.s64 	%rd36, %rd1, %rd35;
	add.s32 	%r91, %r116, %r4;
	mul.wide.s32 	%rd37, %r91, 8;
	add.s64 	%rd38, %rd2, %rd37;
	ld.global.f64 	%fd25, [%rd38];
	cvt.rzi.s32.f64 	%r92, %fd25;
	atom.global.add.u32 	%r93, [%rd36], %r92;
	ld.global.f64 	%fd26, [%rd38+8];
	cvt.rzi.s32.f64 	%r94, %fd26;
	atom.global.add.u32 	%r95, [%rd36+4], %r94;
	ld.global.f64 	%fd27, [%rd38+16];
	cvt.rzi.s32.f64 	%r96, %fd27;
	atom.global.add.u32 	%r97, [%rd36+8], %r96;
	ld.global.f64 	%fd28, [%rd38+24];
	cvt.rzi.s32.f64 	%r98, %fd28;
	atom.global.add.u32 	%r99, [%rd36+12], %r98;
	add.s32 	%r116, %r116, 4;
$L__BB1_13:
	setp.eq.s32 	%p10, %r18, 0;
	@%p10 bra 	$L__BB1_16;
	add.s32 	%r120, %r116, %r4;
	add.s32 	%r119, %r116, %r3;
	neg.s32 	%r118, %r18;
$L__BB1_15:
	.pragma "nounroll";
	mul.wide.s32 	%rd39, %r120, 8;
	add.s64 	%rd40, %rd2, %rd39;
	mul.wide.s32 	%rd41, %r119, 4;
	add.s64 	%rd42, %rd1, %rd41;
	ld.global.f64 	%fd29, [%rd40];
	cvt.rzi.s32.f64 	%r100, %fd29;
	atom.global.add.u32 	%r101, [%rd42], %r100;
	add.s32 	%r120, %r120, 1;
	add.s32 	%r119, %r119, 1;
	add.s32 	%r118, %r118, 1;
	setp.ne.s32 	%p11, %r118, 0;
	@%p11 bra 	$L__BB1_15;
$L__BB1_16:
	ld.param.u64 	%rd56, [_Z12sum_by_labelPdPbPiS1_S1_S1_S1_S1_Pyiiii_param_8];
	ld.param.u64 	%rd55, [_Z12sum_by_labelPdPbPiS1_S1_S1_S1_S1_Pyiiii_param_7];
	div.s32 	%r102, %r1, %r30;
	mul.lo.s32 	%r103, %r102, %r30;
	sub.s32 	%r104, %r1, %r103;
	mul.lo.s32 	%r105, %r104, %r104;
	mul.lo.s32 	%r106, %r102, %r104;
	mul.lo.s32 	%r107, %r102, %r102;
	shl.b32 	%r108, %r2, 1;
	cvta.to.global.u64 	%rd43, %rd55;
	mul.wide.s32 	%rd44, %r108, 4;
	add.s64 	%rd45, %rd43, %rd44;
	atom.global.add.u32 	%r109, [%rd45], %r104;
	atom.global.add.u32 	%r110, [%rd45+4], %r102;
	mul.lo.s32 	%r111, %r2, 3;
	cvta.to.global.u64 	%rd46, %rd56;
	mul.wide.s32 	%rd47, %r111, 8;
	add.s64 	%rd48, %rd46, %rd47;
	cvt.u64.u32 	%rd49, %r105;
	atom.global.add.u64 	%rd50, [%rd48], %rd49;
	cvt.s64.s32 	%rd51, %r106;
	atom.global.add.u64 	%rd52, [%rd48+8], %rd51;
	cvt.u64.u32 	%rd53, %r107;
	atom.global.add.u64 	%rd54, [%rd48+16], %rd53;
$L__BB1_17:
	ret;

}
	// .globl	_Z22calculate_mu_and_sigmaPiS_PdS_S_S0_S0_PyS0_S0_S0_S0_iii
.visible .entry _Z22calculate_mu_and_sigmaPiS_PdS_S_S0_S0_PyS0_S0_S0_S0_iii(
	.param .u64 .ptr .align 1 _Z22calculate_mu_and_sigmaPiS_PdS_S_S0_S0_PyS0_S0_S0_S0_iii_param_0,
	.param .u64 .ptr .align 1 _Z22calculate_mu_and_sigmaPiS_PdS_S_S0_S0_PyS0_S0_S0_S0_iii_param_1,
	.param .u64 .ptr .align 1 _Z22calculate_mu_and_sigmaPiS_PdS_S_S0_S0_PyS0_S0_S0_S0_iii_param_2,
	.param .u64 .ptr .align 1 _Z22calculate_mu_and_sigmaPiS_PdS_S_S0_S0_PyS0_S0_S0_S0_iii_param_3,
	.param .u64 .ptr .align 1 _Z22calculate_mu_and_sigmaPiS_PdS_S_S0_S0_PyS0_S0_S0_S0_iii_param_4,
	.param .u64 .ptr .align 1 _Z22calculate_mu_and_sigmaPiS_PdS_S_S0_S0_PyS0_S0_S0_S0_iii_param_5,
	.param .u64 .ptr .align 1 _Z22calculate_mu_and_sigmaPiS_PdS_S_S0_S0_PyS0_S0_S0_S0_iii_param_6,
	.param .u64 .ptr .align 1 _Z22calculate_mu_and_sigmaPiS_PdS_S_S0_S0_PyS0_S0_S0_S0_iii_param_7,
	.param .u64 .ptr .align 1 _Z22calculate_mu_and_sigmaPiS_PdS_S_S0_S0_PyS0_S0_S0_S0_iii_param_8,
	.param .u64 .ptr .align 1 _Z22calculate_mu_and_sigmaPiS_PdS_S_S0_S0_PyS0_S0_S0_S0_iii_param_9,
	.param .u64 .ptr .align 1 _Z22calculate_mu_and_sigmaPiS_PdS_S_S0_S0_PyS0_S0_S0_S0_iii_param_10,
	.param .u64 .ptr .align 1 _Z22calculate_mu_and_sigmaPiS_PdS_S_S0_S0_PyS0_S0_S0_S0_iii_param_11,
	.param .u32 _Z22calculate_mu_and_sigmaPiS_PdS_S_S0_S0_PyS0_S0_S0_S0_iii_param_12,
	.param .u32 _Z22calculate_mu_and_sigmaPiS_PdS_S_S0_S0_PyS0_S0_S0_S0_iii_param_13,
	.param .u32 _Z22calculate_mu_and_sigmaPiS_PdS_S_S0_S0_PyS0_S0_S0_S0_iii_param_14
)
{
	.reg .pred 	%p<23>;
	.reg .b32 	%r<116>;
	.reg .b64 	%rd<63>;
	.reg .b64 	%fd<180>;

	ld.param.u64 	%rd5, [_Z22calculate_mu_and_sigmaPiS_PdS_S_S0_S0_PyS0_S0_S0_S0_iii_param_0];
	ld.param.u64 	%rd6, [_Z22calculate_mu_and_sigmaPiS_PdS_S_S0_S0_PyS0_S0_S0_S0_iii_param_1];
	ld.param.u64 	%rd7, [_Z22calculate_mu_and_sigmaPiS_PdS_S_S0_S0_PyS0_S0_S0_S0_iii_param_2];
	ld.param.u64 	%rd15, [_Z22calculate_mu_and_sigmaPiS_PdS_S_S0_S0_PyS0_S0_S0_S0_iii_param_3];
	ld.param.u64 	%rd8, [_Z22calculate_mu_and_sigmaPiS_PdS_S_S0_S0_PyS0_S0_S0_S0_iii_param_4];
	ld.param.u64 	%rd16, [_Z22calculate_mu_and_sigmaPiS_PdS_S_S0_S0_PyS0_S0_S0_S0_iii_param_5];
	ld.param.u64 	%rd9, [_Z22calculate_mu_and_sigmaPiS_PdS_S_S0_S0_PyS0_S0_S0_S0_iii_param_6];
	ld.param.u64 	%rd10, [_Z22calculate_mu_and_sigmaPiS_PdS_S_S0_S0_PyS0_S0_S0_S0_iii_param_7];
	ld.param.u64 	%rd11, [_Z22calculate_mu_and_sigmaPiS_PdS_S_S0_S0_PyS0_S0_S0_S0_iii_param_8];
	ld.param.u64 	%rd13, [_Z22calculate_mu_and_sigmaPiS_PdS_S_S0_S0_PyS0_S0_S0_S0_iii_param_10];
	ld.param.u64 	%rd14, [_Z22calculate_mu_and_sigmaPiS_PdS_S_S0_S0_PyS0_S0_S0_S0_iii_param_11];
	ld.param.u32 	%r41, [_Z22calculate_mu_and_sigmaPiS_PdS_S_S0_S0_PyS0_S0_S0_S0_iii_param_12];
	ld.param.u32 	%r42, [_Z22calculate_mu_and_sigmaPiS_PdS_S_S0_S0_PyS0_S0_S0_S0_iii_param_13];
	ld.param.u32 	%r43, [_Z22calculate_mu_and_sigmaPiS_PdS_S_S0_S0_PyS0_S0_S0_S0_iii_param_14];
	cvta.to.global.u64 	%rd1, %rd16;
	cvta.to.global.u64 	%rd2, %rd15;
	mov.u32 	%r44, %tid.x;
	mov.u32 	%r45, %ctaid.x;
	mov.u32 	%r46, %ntid.x;
	mad.lo.s32 	%r1, %r45, %r46, %r44;
	setp.ge.s32 	%p1, %r1, %r43;
	@%p1 bra 	$L__BB2_34;
	cvta.to.global.u64 	%rd17, %rd5;
	cvta.to.global.u64 	%rd18, %rd6;
	mul.wide.s32 	%rd19, %r1, 4;
	add.s64 	%rd3, %rd17, %rd19;
	ld.global.u32 	%r2, [%rd3];
	cvt.rn.f64.s32 	%fd1, %r2;
	add.s64 	%rd4, %rd18, %rd19;
	ld.global.u32 	%r106, [%rd4];
	cvt.rn.f64.s32 	%fd2, %r106;
	setp.lt.s32 	%p2, %r2, 1;
	mov.f64 	%fd168, 0d0000000000000000;
	mov.f64 	%fd169, %fd168;
	@%p2 bra 	$L__BB2_10;
	{
	.reg .b32 %temp; 
	mov.b64 	{%temp, %r102}, %fd1;
	}
	{
	.reg .b32 %temp; 
	mov.b64 	{%r103, %temp}, %fd1;
	}
	setp.gt.s32 	%p3, %r102, 1048575;
	mov.b32 	%r104, -1023;
	mov.f64 	%fd165, %fd1;
	@%p3 bra 	$L__BB2_4;
	mul.f64 	%fd165, %fd1, 0d4350000000000000;
	{
	.reg .b32 %temp; 
	mov.b64 	{%temp, %r102}, %fd165;
	}
	{
	.reg .b32 %temp; 
	mov.b64 	{%r103, %temp}, %fd165;
	}
	mov.b32 	%r104, -1077;
$L__BB2_4:
	add.s32 	%r49, %r102, -1;
	setp.gt.u32 	%p4, %r49, 2146435070;
	@%p4 bra 	$L__BB2_8;
	shr.u32 	%r52, %r102, 20;
	add.s32 	%r105, %r104, %r52;
	and.b32  	%r53, %r102, 1048575;
	or.b32  	%r54, %r53, 1072693248;
	mov.b64 	%fd166, {%r103, %r54};
	setp.lt.u32 	%p6, %r54, 1073127583;
	@%p6 bra 	$L__BB2_7;
	{
	.reg .b32 %temp; 
	mov.b64 	{%r55, %temp}, %fd166;
	}
	{
	.reg .b32 %temp; 
	mov.b64 	{%temp, %r56}, %fd166;
	}
	add.s32 	%r57, %r56, -1048576;
	mov.b64 	%fd166, {%r55, %r57};
	add.s32 	%r105, %r105, 1;
$L__BB2_7:
	add.f64 	%fd45, %fd166, 0dBFF0000000000000;
	add.f64 	%fd46, %fd166, 0d3FF0000000000000;
	rcp.approx.ftz.f64 	%fd47, %fd46;
	neg.f64 	%fd48, %fd46;
	fma.rn.f64 	%fd49, %fd48, %fd47, 0d3FF0000000000000;
	fma.rn.f64 	%fd50, %fd49, %fd49, %fd49;
	fma.rn.f64 	%fd51, %fd50, %fd47, %fd47;
	mul.f64 	%fd52, %fd45, %fd51;
	fma.rn.f64 	%fd53, %fd45, %fd51, %fd52;
	mul.f64 	%fd54, %fd53, %fd53;
	fma.rn.f64 	%fd55, %fd54, 0d3EB1380B3AE80F1E, 0d3ED0EE258B7A8B04;
	fma.rn.f64 	%fd56, %fd55, %fd54, 0d3EF3B2669F02676F;
	fma.rn.f64 	%fd57, %fd56, %fd54, 0d3F1745CBA9AB0956;
	fma.rn.f64 	%fd58, %fd57, %fd54, 0d3F3C71C72D1B5154;
	fma.rn.f64 	%fd59, %fd58, %fd54, 0d3F624924923BE72D;
	fma.rn.f64 	%fd60, %fd59, %fd54, 0d3F8999999999A3C4;
	fma.rn.f64 	%fd61, %fd60, %fd54, 0d3FB5555555555554;
	sub.f64 	%fd62, %fd45, %fd53;
	add.f64 	%fd63, %fd62, %fd62;
	neg.f64 	%fd64, %fd53;
	fma.rn.f64 	%fd65, %fd64, %fd45, %fd63;
	mul.f64 	%fd66, %fd51, %fd65;
	mul.f64 	%fd67, %fd54, %fd61;
	fma.rn.f64 	%fd68, %fd67, %fd53, %fd66;
	xor.b32  	%r58, %r105, -2147483648;
	mov.b32 	%r59, 1127219200;
	mov.b64 	%fd69, {%r58, %r59};
	mov.b32 	%r60, -2147483648;
	mov.b64 	%fd70, {%r60, %r59};
	sub.f64 	%fd71, %fd69, %fd70;
	fma.rn.f64 	%fd72, %fd71, 0d3FE62E42FEFA39EF, %fd53;
	fma.rn.f64 	%fd73, %fd71, 0dBFE62E42FEFA39EF, %fd72;
	sub.f64 	%fd74, %fd73, %fd53;
	sub.f64 	%fd75, %fd68, %fd74;
	fma.rn.f64 	%fd76, %fd71, 0d3C7ABC9E3B39803F, %fd75;
	add.f64 	%fd167, %fd72, %fd76;
	bra.uni 	$L__BB2_9;
$L__BB2_8:
	fma.rn.f64 	%fd44, %fd165, 0d7FF0000000000000, 0d7FF0000000000000;
	{
	.reg .b32 %temp; 
	mov.b64 	{%temp, %r50}, %fd165;
	}
	and.b32  	%r51, %r50, 2147483647;
	setp.eq.s32 	%p5, %r51, 0;
	selp.f64 	%fd167, 0dFFF0000000000000, %fd44, %p5;
$L__BB2_9:
	cvta.to.global.u64 	%rd20, %rd7;
	mul.wide.s32 	%rd21, %r1, 8;
	add.s64 	%rd22, %rd20, %rd21;
	st.global.f64 	[%rd22], %fd167;
	shl.b32 	%r61, %r1, 1;
	cvta.to.global.u64 	%rd23, %rd8;
	mul.wide.s32 	%rd24, %r61, 4;
	add.s64 	%rd25, %rd23, %rd24;
	ld.global.u32 	%r62, [%rd25];
	cvt.rn.f64.s32 	%fd77, %r62;
	div.rn.f64 	%fd168, %fd77, %fd1;
	ld.global.u32 	%r63, [%rd25+4];
	cvt.rn.f64.s32 	%fd78, %r63;
	div.rn.f64 	%fd169, %fd78, %fd1;
	cvta.to.global.u64 	%rd26, %rd9;
	mul.wide.s32 	%rd27, %r61, 8;
	add.s64 	%rd28, %rd26, %rd27;
	st.global.f64 	[%rd28], %fd168;
	st.global.f64 	[%rd28+8], %fd169;
	ld.global.u32 	%r106, [%rd4];
$L__BB2_10:
	min.s32 	%r64, %r106, %r42;
	setp.lt.s32 	%p7, %r64, 1;
	@%p7 bra 	$L__BB2_22;
	mul.lo.s32 	%r16, %r42, %r1;
	and.b32  	%r17, %r42, 7;
	setp.lt.u32 	%p8, %r42, 8;
	mov.b32 	%r110, 0;
	@%p8 bra 	$L__BB2_14;
	and.b32  	%r110, %r42, 2147483640;
	neg.s32 	%r108, %r110;
	mov.u32 	%r107, %r16;
$L__BB2_13:
	.pragma "nounroll";
	mul.wide.s32 	%rd29, %r107, 4;
	add.s64 	%rd30, %rd2, %rd29;
	mul.wide.s32 	%rd31, %r107, 8;
	add.s64 	%rd32, %rd1, %rd31;
	ld.global.u32 	%r66, [%rd30];
	cvt.rn.f64.s32 	%fd79, %r66;
	div.rn.f64 	%fd80, %fd79, %fd2;
	st.global.f64 	[%rd32], %fd80;
	ld.global.u32 	%r67, [%rd30+4];
	cvt.rn.f64.s32 	%fd81, %r67;
	div.rn.f64 	%fd82, %fd81, %fd2;
	st.global.f64 	[%rd32+8], %fd82;
	ld.global.u32 	%r68, [%rd30+8];
	cvt.rn.f64.s32 	%fd83, %r68;
	div.rn.f64 	%fd84, %fd83, %fd2;
	st.global.f64 	[%rd32+16], %fd84;
	ld.global.u32 	%r69, [%rd30+12];
	cvt.rn.f64.s32 	%fd85, %r69;
	div.rn.f64 	%fd86, %fd85, %fd2;
	st.global.f64 	[%rd32+24], %fd86;
	ld.global.u32 	%r70, [%rd30+16];
	cvt.rn.f64.s32 	%fd87, %r70;
	div.rn.f64 	%fd88, %fd87, %fd2;
	st.global.f64 	[%rd32+32], %fd88;
	ld.global.u32 	%r71, [%rd30+20];
	cvt.rn.f64.s32 	%fd89, %r71;
	div.rn.f64 	%fd90, %fd89, %fd2;
	st.global.f64 	[%rd32+40], %fd90;
	ld.global.u32 	%r72, [%rd30+24];
	cvt.rn.f64.s32 	%fd91, %r72;
	div.rn.f64 	%fd92, %fd91, %fd2;
	st.global.f64 	[%rd32+48], %fd92;
	ld.global.u32 	%r73, [%rd30+28];
	cvt.rn.f64.s32 	%fd93, %r73;
	div.rn.f64 	%fd94, %fd93, %fd2;
	st.global.f64 	[%rd32+56], %fd94;
	add.s32 	%r108, %r108, 8;
	add.s32 	%r107, %r107, 8;
	setp.ne.s32 	%p9, %r108, 0;
	@%p9 bra 	$L__BB2_13;
$L__BB2_14:
	setp.eq.s32 	%p10, %r17, 0;
	@%p10 bra 	$L__BB2_22;
	and.b32  	%r25, %r42, 3;
	setp.lt.u32 	%p11, %r17, 4;
	@%p11 bra 	$L__BB2_17;
	add.s32 	%r74, %r110, %r16;
	mul.wide.s32 	%rd33, %r74, 4;
	add.s64 	%rd34, %rd2, %rd33;
	ld.global.u32 	%r75, [%rd34];
	cvt.rn.f64.s32 	%fd95, %r75;
	div.rn.f64 	%fd96, %fd95, %fd2;
	mul.wide.s32 	%rd35, %r74, 8;
	add.s64 	%rd36, %rd1, %rd35;
	st.global.f64 	[%rd36], %fd96;
	ld.global.u32 	%r76, [%rd34+4];
	cvt.rn.f64.s32 	%fd97, %r76;
	div.rn.f64 	%fd98, %fd97, %fd2;
	st.global.f64 	[%rd36+8], %fd98;
	ld.global.u32 	%r77, [%rd34+8];
	cvt.rn.f64.s32 	%fd99, %r77;
	div.rn.f64 	%fd100, %fd99, %fd2;
	st.global.f64 	[%rd36+16], %fd100;
	ld.global.u32 	%r78, [%rd34+12];
	cvt.rn.f64.s32 	%fd101, %r78;
	div.rn.f64 	%fd102, %fd101, %fd2;
	st.global.f64 	[%rd36+24], %fd102;
	add.s32 	%r110, %r110, 4;
$L__BB2_17:
	setp.eq.s32 	%p12, %r25, 0;
	@%p12 bra 	$L__BB2_22;
	setp.eq.s32 	%p13, %r25, 1;
	@%p13 bra 	$L__BB2_20;
	add.s32 	%r79, %r110, %r16;
	mul.wide.s32 	%rd37, %r79, 4;
	add.s64 	%rd38, %rd2, %rd37;
	ld.global.u32 	%r80, [%rd38];
	cvt.rn.f64.s32 	%fd103, %r80;
	div.rn.f64 	%fd104, %fd103, %fd2;
	mul.wide.s32 	%rd39, %r79, 8;
	add.s64 	%rd40, %rd1, %rd39;
	st.global.f64 	[%rd40], %fd104;
	ld.global.u32 	%r81, [%rd38+4];
	cvt.rn.f64.s32 	%fd105, %r81;
	div.rn.f64 	%fd106, %fd105, %fd2;
	st.global.f64 	[%rd40+8], %fd106;
	add.s32 	%r110, %r110, 2;
$L__BB2_20:
	and.b32  	%r82, %r42, 1;
	setp.eq.b32 	%p14, %r82, 1;
	not.pred 	%p15, %p14;
	@%p15 bra 	$L__BB2_22;
	add.s32 	%r83, %r110, %r16;
	mul.wide.s32 	%rd41, %r83, 4;
	add.s64 	%rd42, %rd2, %rd41;
	ld.global.u32 	%r84, [%rd42];
	cvt.rn.f64.s32 	%fd107, %r84;
	div.rn.f64 	%fd108, %fd107, %fd2;
	mul.wide.s32 	%rd43, %r83, 8;
	add.s64 	%rd44, %rd1, %rd43;
	st.global.f64 	[%rd44], %fd108;
$L__BB2_22:
	ld.global.u32 	%r85, [%rd3];
	add.s32 	%r86, %r85, %r41;
	cvt.rn.f64.s32 	%fd173, %r86;
	setp.lt.s32 	%p16, %r2, 4;
	mov.f64 	%fd170, 0d0000000000000000;
	mov.f64 	%fd171, %fd170;
	mov.f64 	%fd172, %fd170;
	@%p16 bra 	$L__BB2_24;
	mul.lo.s32 	%r87, %r1, 3;
	cvta.to.global.u64 	%rd45, %rd10;
	mul.wide.s32 	%rd46, %r87, 8;
	add.s64 	%rd47, %rd45, %rd46;
	ld.global.u64 	%rd48, [%rd47];
	cvt.rn.f64.u64 	%fd110, %rd48;
	mul.f64 	%fd111, %fd168, %fd168;
	mul.f64 	%fd112, %fd111, %fd1;
	sub.f64 	%fd170, %fd110, %fd112;
	ld.global.u64 	%rd49, [%rd47+8];
	cvt.rn.f64.u64 	%fd113, %rd49;
	mul.f64 	%fd114, %fd168, %fd169;
	mul.f64 	%fd115, %fd114, %fd1;
	sub.f64 	%fd171, %fd113, %fd115;
	ld.global.u64 	%rd50, [%rd47+16];
	cvt.rn.f64.u64 	%fd116, %rd50;
	mul.f64 	%fd117, %fd169, %fd169;
	mul.f64 	%fd118, %fd117, %fd1;
	sub.f64 	%fd172, %fd116, %fd118;
	add.f64 	%fd173, %fd173, 0dC008000000000000;
$L__BB2_24:
	shl.b32 	%r30, %r1, 2;
	cvta.to.global.u64 	%rd51, %rd11;
	mul.wide.s32 	%rd52, %r30, 8;
	add.s64 	%rd53, %rd51, %rd52;
	ld.global.f64 	%fd119, [%rd53];
	add.f64 	%fd120, %fd170, %fd119;
	div.rn.f64 	%fd174, %fd120, %fd173;
	ld.global.f64 	%fd121, [%rd53+8];
	add.f64 	%fd122, %fd171, %fd121;
	div.rn.f64 	%fd25, %fd122, %fd173;
	ld.global.f64 	%fd123, [%rd53+24];
	add.f64 	%fd124, %fd172, %fd123;
	div.rn.f64 	%fd175, %fd124, %fd173;
	mul.f64 	%fd125, %fd174, %fd175;
	mul.f64 	%fd27, %fd25, %fd25;
	sub.f64 	%fd177, %fd125, %fd27;
	setp.gtu.f64 	%p17, %fd177, 0d0000000000000000;
	@%p17 bra 	$L__BB2_26;
	add.f64 	%fd174, %fd174, 0d3EE4F8B588E368F1;
	add.f64 	%fd175, %fd175, 0d3EE4F8B588E368F1;
	mul.f64 	%fd126, %fd174, %fd175;
	sub.f64 	%fd127, %fd126, %fd27;
	setp.le.f64 	%p18, %fd127, 0d0000000000000000;
	selp.f64 	%fd177, 0d3F1A36E2EB1C432D, %fd127, %p18;
$L__BB2_26:
	ld.param.u64 	%rd62, [_Z22calculate_mu_and_sigmaPiS_PdS_S_S0_S0_PyS0_S0_S0_S0_iii_param_9];
	cvta.to.global.u64 	%rd54, %rd62;
	add.s64 	%rd56, %rd54, %rd52;
	st.global.f64 	[%rd56], %fd174;
	st.global.f64 	[%rd56+8], %fd25;
	st.global.f64 	[%rd56+16], %fd25;
	st.global.f64 	[%rd56+24], %fd175;
	div.rn.f64 	%fd128, %fd175, %fd177;
	cvta.to.global.u64 	%rd57, %rd14;
	add.s64 	%rd58, %rd57, %rd52;
	st.global.f64 	[%rd58], %fd128;
	neg.f64 	%fd129, %fd25;
	div.rn.f64 	%fd130, %fd129, %fd177;
	st.global.f64 	[%rd58+8], %fd130;
	st.global.f64 	[%rd58+16], %fd130;
	div.rn.f64 	%fd131, %fd174, %fd177;
	st.global.f64 	[%rd58+24], %fd131;
	{
	.reg .b32 %temp; 
	mov.b64 	{%temp, %r112}, %fd177;
	}
	{
	.reg .b32 %temp; 
	mov.b64 	{%r113, %temp}, %fd177;
	}
	setp.gt.s32 	%p19, %r112, 1048575;
	mov.b32 	%r114, -1023;
	@%p19 bra 	$L__BB2_28;
	mul.f64 	%fd177, %fd177, 0d4350000000000000;
	{
	.reg .b32 %temp; 
	mov.b64 	{%temp, %r112}, %fd177;
	}
	{
	.reg .b32 %temp; 
	mov.b64 	{%r113, %temp}, %fd177;
	}
	mov.b32 	%r114, -1077;
$L__BB2_28:
	add.s32 	%r90, %r112, -1;
	setp.gt.u32 	%p20, %r90, 2146435070;
	@%p20 bra 	$L__BB2_32;
	shr.u32 	%r93, %r112, 20;
	add.s32 	%r115, %r114, %r93;
	and.b32  	%r94, %r112, 1048575;
	or.b32  	%r95, %r94, 1072693248;
	mov.b64 	%fd178, {%r113, %r95};
	setp.lt.u32 	%p22, %r95, 1073127583;
	@%p22 bra 	$L__BB2_31;
	{
	.reg .b32 %temp; 
	mov.b64 	{%r96, %temp}, %fd178;
	}
	{
	.reg .b32 %temp; 
	mov.b64 	{%temp, %r97}, %fd178;
	}
	add.s32 	%r98, %r97, -1048576;
	mov.b64 	%fd178, {%r96, %r98};
	add.s32 	%r115, %r115, 1;
$L__BB2_31:
	add.f64 	%fd133, %fd178, 0dBFF0000000000000;
	add.f64 	%fd134, %fd178, 0d3FF0000000000000;
	rcp.approx.ftz.f64 	%fd135, %fd134;
	neg.f64 	%fd136, %fd134;
	fma.rn.f64 	%fd137, %fd136, %fd135, 0d3FF0000000000000;
	fma.rn.f64 	%fd138, %fd137, %fd137, %fd137;
	fma.rn.f64 	%fd139, %fd138, %fd135, %fd135;
	mul.f64 	%fd140, %fd133, %fd139;
	fma.rn.f64 	%fd141, %fd133, %fd139, %fd140;
	mul.f64 	%fd142, %fd141, %fd141;
	fma.rn.f64 	%fd143, %fd142, 0d3EB1380B3AE80F1E, 0d3ED0EE258B7A8B04;
	fma.rn.f64 	%fd144, %fd143, %fd142, 0d3EF3B2669F02676F;
	fma.rn.f64 	%fd145, %fd144, %fd142, 0d3F1745CBA9AB0956;
	fma.rn.f64 	%fd146, %fd145, %fd142, 0d3F3C71C72D1B5154;
	fma.rn.f64 	%fd147, %fd146, %fd142, 0d3F624924923BE72D;
	fma.rn.f64 	%fd148, %fd147, %fd142, 0d3F8999999999A3C4;
	fma.rn.f64 	%fd149, %fd148, %fd142, 0d3FB5555555555554;
	sub.f64 	%fd150, %fd133, %fd141;
	add.f64 	%fd151, %fd150, %fd150;
	neg.f64 	%fd152, %fd141;
	fma.rn.f64 	%fd153, %fd152, %fd133, %fd151;
	mul.f64 	%fd154, %fd139, %fd153;
	mul.f64 	%fd155, %fd142, %fd149;
	fma.rn.f64 	%fd156, %fd155, %fd141, %fd154;
	xor.b32  	%r99, %r115, -2147483648;
	mov.b32 	%r100, 1127219200;
	mov.b64 	%fd157, {%r99, %r100};
	mov.b32 	%r101, -2147483648;
	mov.b64 	%fd158, {%r101, %r100};
	sub.f64 	%fd159, %fd157, %fd158;
	fma.rn.f64 	%fd160, %fd159, 0d3FE62E42FEFA39EF, %fd141;
	fma.rn.f64 	%fd161, %fd159, 0dBFE62E42FEFA39EF, %fd160;
	sub.f64 	%fd162, %fd161, %fd141;
	sub.f64 	%fd163, %fd156, %fd162;
	fma.rn.f64 	%fd164, %fd159, 0d3C7ABC9E3B39803F, %fd163;
	add.f64 	%fd179, %fd160, %fd164;
	bra.uni 	$L__BB2_33;
$L__BB2_32:
	fma.rn.f64 	%fd132, %fd177, 0d7FF0000000000000, 0d7FF0000000000000;
	{
	.reg .b32 %temp; 
	mov.b64 	{%temp, %r91}, %fd177;
	}
	and.b32  	%r92, %r91, 2147483647;
	setp.eq.s32 	%p21, %r92, 0;
	selp.f64 	%fd179, 0dFFF0000000000000, %fd132, %p21;
$L__BB2_33:
	cvta.to.global.u64 	%rd59, %rd13;
	mul.wide.s32 	%rd60, %r1, 8;
	add.s64 	%rd61, %rd59, %rd60;
	st.global.f64 	[%rd61], %fd179;
$L__BB2_34:
	ret;

}
	// .globl	_Z14clear_fields_2PiS_S_S_ii
.visible .entry _Z14clear_fields_2PiS_S_S_ii(
	.param .u64 .ptr .align 1 _Z14clear_fields_2PiS_S_S_ii_param_0,
	.param .u64 .ptr .align 1 _Z14clear_fields_2PiS_S_S_ii_param_1,
	.param .u64 .ptr .align 1 _Z14clear_fields_2PiS_S_S_ii_param_2,
	.param .u64 .ptr .align 1 _Z14clear_fields_2PiS_S_S_ii_param_3,
	.param .u32 _Z14clear_fields_2PiS_S_S_ii_param_4,
	.param .u32 _Z14clear_fields_2PiS_S_S_ii_param_5
)
{
	.reg .pred 	%p<11>;
	.reg .b32 	%r<38>;
	.reg .b64 	%rd<23>;

	ld.param.u64 	%rd3, [_Z14clear_fields_2PiS_S_S_ii_param_0];
	ld.param.u64 	%rd4, [_Z14clear_fields_2PiS_S_S_ii_param_1];
	ld.param.u64 	%rd6, [_Z14clear_fields_2PiS_S_S_ii_param_2];
	ld.param.u64 	%rd5, [_Z14clear_fields_2PiS_S_S_ii_param_3];
	ld.param.u32 	%r16, [_Z14clear_fields_2PiS_S_S_ii_param_4];
	ld.param.u32 	%r17, [_Z14clear_fields_2PiS_S_S_ii_param_5];
	cvta.to.global.u64 	%rd1, %rd6;
	mov.u32 	%r18, %tid.x;
	mov.u32 	%r19, %ctaid.x;
	mov.u32 	%r20, %ntid.x;
	mad.lo.s32 	%r1, %r19, %r20, %r18;
	setp.ge.s32 	%p1, %r1, %r17;
	@%p1 bra 	$L__BB3_14;
	cvta.to.global.u64 	%rd7, %rd3;
	cvta.to.global.u64 	%rd8, %rd4;
	mul.wide.s32 	%rd9, %r1, 4;
	add.s64 	%rd10, %rd7, %rd9;
	mov.b32 	%r21, 0;
	st.global.u32 	[%rd10], %r21;
	add.s64 	%rd11, %rd8, %rd9;
	st.global.u32 	[%rd11], %r21;
	setp.lt.s32 	%p2, %r16, 1;
	@%p2 bra 	$L__BB3_13;
	mul.lo.s32 	%r2, %r16, %r1;
	and.b32  	%r3, %r16, 7;
	setp.lt.u32 	%p3, %r16, 8;
	mov.b32 	%r36, 0;
	@%p3 bra 	$L__BB3_5;
	and.b32  	%r36, %r16, 2147483640;
	neg.s32 	%r34, %r36;
	add.s64 	%rd2, %rd1, 16;
	mov.u32 	%r33, %r2;
$L__BB3_4:
	.pragma "nounroll";
	mul.wide.s32 	%rd12, %r33, 4;
	add.s64 	%rd13, %rd2, %rd12;
	mov.b32 	%r23, 0;
	st.global.u32 	[%rd13+-16], %r23;
	st.global.u32 	[%rd13+-12], %r23;
	st.global.u32 	[%rd13+-8], %r23;
	st.global.u32 	[%rd13+-4], %r23;
	st.global.u32 	[%rd13], %r23;
	st.global.u32 	[%rd13+4], %r23;
	st.global.u32 	[%rd13+8], %r23;
	st.global.u32 	[%rd13+12], %r23;
	add.s32 	%r34, %r34, 8;
	add.s32 	%r33, %r33, 8;
	setp.ne.s32 	%p4, %r34, 0;
	@%p4 bra 	$L__BB3_4;
$L__BB3_5:
	setp.eq.s32 	%p5, %r3, 0;
	@%p5 bra 	$L__BB3_13;
	and.b32  	%r11, %r16, 3;
	setp.lt.u32 	%p6, %r3, 4;
	@%p6 bra 	$L__BB3_8;
	add.s32 	%r24, %r36, %r2;
	mul.wide.s32 	%rd14, %r24, 4;
	add.s64 	%rd15, %rd1, %rd14;
	mov.b32 	%r25, 0;
	st.global.u32 	[%rd15], %r25;
	st.global.u32 	[%rd15+4], %r25;
	st.global.u32 	[%rd15+8], %r25;
	st.global.u32 	[%rd15+12], %r25;
	add.s32 	%r36, %r36, 4;
$L__BB3_8:
	setp.eq.s32 	%p7, %r11, 0;
	@%p7 bra 	$L__BB3_13;
	setp.eq.s32 	%p8, %r11, 1;
	@%p8 bra 	$L__BB3_11;
	add.s32 	%r26, %r36, %r2;
	mul.wide.s32 	%rd16, %r26, 4;
	add.s64 	%rd17, %rd1, %rd16;
	mov.b32 	%r27, 0;
	st.global.u32 	[%rd17], %r27;
	st.global.u32 	[%rd17+4], %r27;
	add.s32 	%r36, %r36, 2;
$L__BB3_11:
	and.b32  	%r28, %r16, 1;
	setp.eq.b32 	%p9, %r28, 1;
	not.pred 	%p10, %p9;
	@%p10 bra 	$L__BB3_13;
	add.s32 	%r29, %r36, %r2;
	mul.wide.s32 	%rd18, %r29, 4;
	add.s64 	%rd19, %rd1, %rd18;
	mov.b32 	%r30, 0;
	st.global.u32 	[%rd19], %r30;
$L__BB3_13:
	shl.b32 	%r31, %r1, 1;
	cvta.to.global.u64 	%rd20, %rd5;
	mul.wide.s32 	%rd21, %r31, 4;
	add.s64 	%rd22, %rd20, %rd21;
	mov.b32 	%r32, 0;
	st.global.u32 	[%rd22+4], %r32;
	st.global.u32 	[%rd22], %r32;
$L__BB3_14:
	ret;

}
	// .globl	_Z14sum_by_label_2PdPbPiS1_S1_S1_S1_iiii
.visible .entry _Z14sum_by_label_2PdPbPiS1_S1_S1_S1_iiii(
	.param .u64 .ptr .align 1 _Z14sum_by_label_2PdPbPiS1_S1_S1_S1_iiii_param_0,
	.param .u64 .ptr .align 1 _Z14sum_by_label_2PdPbPiS1_S1_S1_S1_iiii_param_1,
	.param .u64 .ptr .align 1 _Z14sum_by_label_2PdPbPiS1_S1_S1_S1_iiii_param_2,
	.param .u64 .ptr .align 1 _Z14sum_by_label_2PdPbPiS1_S1_S1_S1_iiii_param_3,
	.param .u64 .ptr .align 1 _Z14sum_by_label_2PdPbPiS1_S1_S1_S1_iiii_param_4,
	.param .u64 .ptr .align 1 _Z14sum_by_label_2PdPbPiS1_S1_S1_S1_iiii_param_5,
	.param .u64 .ptr .align 1 _Z14sum_by_label_2PdPbPiS1_S1_S1_S1_iiii_param_6,
	.param .u32 _Z14sum_by_label_2PdPbPiS1_S1_S1_S1_iiii_param_7,
	.param .u32 _Z14sum_by_label_2PdPbPiS1_S1_S1_S1_iiii_param_8,
	.param .u32 _Z14sum_by_label_2PdPbPiS1_S1_S1_S1_iiii_param_9,
	.param .u32 _Z14sum_by_label_2PdPbPiS1_S1_S1_S1_iiii_param_10
)
{
	.reg .pred 	%p<12>;
	.reg .b16 	%rs<2>;
	.reg .b32 	%r<117>;
	.reg .b64 	%rd<44>;
	.reg .b64 	%fd<30>;

	ld.param.u64 	%rd9, [_Z14sum_by_label_2PdPbPiS1_S1_S1_S1_iiii_param_0];
	ld.param.u64 	%rd3, [_Z14sum_by_label_2PdPbPiS1_S1_S1_S1_iiii_param_1];
	ld.param.u64 	%rd4, [_Z14sum_by_label_2PdPbPiS1_S1_S1_S1_iiii_param_2];
	ld.param.u64 	%rd5, [_Z14sum_by_label_2PdPbPiS1_S1_S1_S1_iiii_param_3];
	ld.param.u64 	%rd6, [_Z14sum_by_label_2PdPbPiS1_S1_S1_S1_iiii_param_4];
	ld.param.u64 	%rd8, [_Z14sum_by_label_2PdPbPiS1_S1_S1_S1_iiii_param_6];
	ld.param.u32 	%r30, [_Z14sum_by_label_2PdPbPiS1_S1_S1_S1_iiii_param_7];
	ld.param.u32 	%r31, [_Z14sum_by_label_2PdPbPiS1_S1_S1_S1_iiii_param_9];
	ld.param.u32 	%r32, [_Z14sum_by_label_2PdPbPiS1_S1_S1_S1_iiii_param_10];
	cvta.to.global.u64 	%rd1, %rd9;
	mov.u32 	%r33, %tid.x;
	mov.u32 	%r34, %ctaid.x;
	mov.u32 	%r35, %ntid.x;
	mad.lo.s32 	%r1, %r34, %r35, %r33;
	setp.ge.s32 	%p1, %r1, %r32;
	@%p1 bra 	$L__BB4_15;
	cvta.to.global.u64 	%rd10, %rd4;
	cvta.to.global.u64 	%rd11, %rd5;
	cvta.to.global.u64 	%rd12, %rd8;
	cvta.to.global.u64 	%rd13, %rd3;
	cvt.s64.s32 	%rd14, %r1;
	mul.wide.s32 	%rd15, %r1, 4;
	add.s64 	%rd16, %rd10, %rd15;
	ld.global.u32 	%r2, [%rd16];
	mul.wide.s32 	%rd17, %r2, 4;
	add.s64 	%rd18, %rd11, %rd17;
	atom.global.add.u32 	%r36, [%rd18], 1;
	shl.b32 	%r37, %r2, 1;
	mul.wide.s32 	%rd19, %r37, 4;
	add.s64 	%rd20, %rd12, %rd19;
	div.s32 	%r38, %r1, %r30;
	mul.lo.s32 	%r39, %r38, %r30;
	sub.s32 	%r40, %r1, %r39;
	atom.global.add.u32 	%r41, [%rd20], %r40;
	atom.global.add.u32 	%r42, [%rd20+4], %r38;
	add.s64 	%rd21, %rd13, %rd14;
	ld.global.u8 	%rs1, [%rd21];
	setp.ne.s16 	%p2, %rs1, 0;
	@%p2 bra 	$L__BB4_15;
	cvta.to.global.u64 	%rd22, %rd6;
	add.s64 	%rd24, %rd22, %rd17;
	atom.global.add.u32 	%r43, [%rd24], 1;
	setp.lt.s32 	%p3, %r31, 1;
	@%p3 bra 	$L__BB4_15;
	mul.lo.s32 	%r3, %r2, %r31;
	mul.lo.s32 	%r4, %r31, %r1;
	setp.lt.u32 	%p4, %r31, 16;
	mov.b32 	%r112, 0;
	@%p4 bra 	$L__BB4_6;
	and.b32  	%r112, %r31, 2147483632;
	neg.s32 	%r110, %r112;
	mov.u32 	%r108, %r4;
	mov.u32 	%r109, %r3;
$L__BB4_5:
	.pragma "nounroll";
	ld.param.u64 	%rd42, [_Z14sum_by_label_2PdPbPiS1_S1_S1_S1_iiii_param_5];
	mul.wide.s32 	%rd25, %r109, 4;
	cvta.to.global.u64 	%rd26, %rd42;
	add.s64 	%rd27, %rd26, %rd25;
	mul.wide.s32 	%rd28, %r108, 8;
	add.s64 	%rd29, %rd1, %rd28;
	ld.global.f64 	%fd1, [%rd29];
	cvt.rzi.s32.f64 	%r46, %fd1;
	atom.global.add.u32 	%r47, [%rd27], %r46;
	ld.global.f64 	%fd2, [%rd29+8];
	cvt.rzi.s32.f64 	%r48, %fd2;
	atom.global.add.u32 	%r49, [%rd27+4], %r48;
	ld.global.f64 	%fd3, [%rd29+16];
	cvt.rzi.s32.f64 	%r50, %fd3;
	atom.global.add.u32 	%r51, [%rd27+8], %r50;
	ld.global.f64 	%fd4, [%rd29+24];
	cvt.rzi.s32.f64 	%r52, %fd4;
	atom.global.add.u32 	%r53, [%rd27+12], %r52;
	ld.global.f64 	%fd5, [%rd29+32];
	cvt.rzi.s32.f64 	%r54, %fd5;
	atom.global.add.u32 	%r55, [%rd27+16], %r54;
	ld.global.f64 	%fd6, [%rd29+40];
	cvt.rzi.s32.f64 	%r56, %fd6;
	atom.global.add.u32 	%r57, [%rd27+20], %r56;
	ld.global.f64 	%fd7, [%rd29+48];
	cvt.rzi.s32.f64 	%r58, %fd7;
	atom.global.add.u32 	%r59, [%rd27+24], %r58;
	ld.global.f64 	%fd8, [%rd29+56];
	cvt.rzi.s32.f64 	%r60, %fd8;
	atom.global.add.u32 	%r61, [%rd27+28], %r60;
	ld.global.f64 	%fd9, [%rd29+64];
	cvt.rzi.s32.f64 	%r62, %fd9;
	atom.global.add.u32 	%r63, [%rd27+32], %r62;
	ld.global.f64 	%fd10, [%rd29+72];
	cvt.rzi.s32.f64 	%r64, %fd10;
	atom.global.add.u32 	%r65, [%rd27+36], %r64;
	ld.global.f64 	%fd11, [%rd29+80];
	cvt.rzi.s32.f64 	%r66, %fd11;
	atom.global.add.u32 	%r67, [%rd27+40], %r66;
	ld.global.f64 	%fd12, [%rd29+88];
	cvt.rzi.s32.f64 	%r68, %fd12;
	atom.global.add.u32 	%r69, [%rd27+44], %r68;
	ld.global.f64 	%fd13, [%rd29+96];
	cvt.rzi.s32.f64 	%r70, %fd13;
	atom.global.add.u32 	%r71, [%rd27+48], %r70;
	ld.global.f64 	%fd14, [%rd29+104];
	cvt.rzi.s32.f64 	%r72, %fd14;
	atom.global.add.u32 	%r73, [%rd27+52], %r72;
	ld.global.f64 	%fd15, [%rd29+112];
	cvt.rzi.s32.f64 	%r74, %fd15;
	atom.global.add.u32 	%r75, [%rd27+56], %r74;
	ld.global.f64 	%fd16, [%rd29+120];
	cvt.rzi.s32.f64 	%r76, %fd16;
	atom.global.add.u32 	%r77, [%rd27+60], %r76;
	add.s32 	%r110, %r110, 16;
	add.s32 	%r109, %r109, 16;
	add.s32 	%r108, %r108, 16;
	setp.ne.s32 	%p5, %r110, 0;
	@%p5 bra 	$L__BB4_5;
$L__BB4_6:
	and.b32  	%r14, %r31, 15;
	setp.eq.s32 	%p6, %r14, 0;
	@%p6 bra 	$L__BB4_15;
	ld.param.u64 	%rd43, [_Z14sum_by_label_2PdPbPiS1_S1_S1_S1_iiii_param_5];
	cvta.to.global.u64 	%rd2, %rd43;
	and.b32  	%r15, %r31, 7;
	setp.lt.u32 	%p7, %r14, 8;
	@%p7 bra 	$L__BB4_9;
	add.s32 	%r78, %r112, %r3;
	mul.wide.s32 	%rd30, %r78, 4;
	add.s64 	%rd31, %rd2, %rd30;
	add.s32 	%r79, %r112, %r4;
	mul.wide.s32 	%rd32, %r79, 8;
	add.s64 	%rd33, %rd1, %rd32;
	ld.global.f64 	%fd17, [%rd33];
	cvt.rzi.s32.f64 	%r80, %fd17;
	atom.global.add.u32 	%r81, [%rd31], %r80;
	ld.global.f64 	%fd18, [%rd33+8];
	cvt.rzi.s32.f64 	%r82, %fd18;
	atom.global.add.u32 	%r83, [%rd31+4], %r82;
	ld.global.f64 	%fd19, [%rd33+16];
	cvt.rzi.s32.f64 	%r84, %fd19;
	atom.global.add.u32 	%r85, [%rd31+8], %r84;
	ld.global.f64 	%fd20, [%rd33+24];
	cvt.rzi.s32.f64 	%r86, %fd20;
	atom.global.add.u32 	%r87, [%rd31+12], %r86;
	ld.global.f64 	%fd21, [%rd33+32];
	cvt.rzi.s32.f64 	%r88, %fd21;
	atom.global.add.u32 	%r89, [%rd31+16], %r88;
	ld.global.f64 	%fd22, [%rd33+40];
	cvt.rzi.s32.f64 	%r90, %fd22;
	atom.global.add.u32 	%r91, [%rd31+20], %r90;
	ld.global.f64 	%fd23, [%rd33+48];
	cvt.rzi.s32.f64 	%r92, %fd23;
	atom.global.add.u32 	%r93, [%rd31+24], %r92;
	ld.global.f64 	%fd24, [%rd33+56];
	cvt.rzi.s32.f64 	%r94, %fd24;
	atom.global.add.u32 	%r95, [%rd31+28], %r94;
	add.s32 	%r112, %r112, 8;
$L__BB4_9:
	setp.eq.s32 	%p8, %r15, 0;
	@%p8 bra 	$L__BB4_15;
	and.b32  	%r18, %r31, 3;
	setp.lt.u32 	%p9, %r15, 4;
	@%p9 bra 	$L__BB4_12;
	add.s32 	%r96, %r112, %r3;
	mul.wide.s32 	%rd34, %r96, 4;
	add.s64 	%rd35, %rd2, %rd34;
	add.s32 	%r97, %r112, %r4;
	mul.wide.s32 	%rd36, %r97, 8;
	add.s64 	%rd37, %rd1, %rd36;
	ld.global.f64 	%fd25, [%rd37];
	cvt.rzi.s32.f64 	%r98, %fd25;
	atom.global.add.u32 	%r99, [%rd35], %r98;
	ld.global.f64 	%fd26, [%rd37+8];
	cvt.rzi.s32.f64 	%r100, %fd26;
	atom.global.add.u32 	%r101, [%rd35+4], %r100;
	ld.global.f64 	%fd27, [%rd37+16];
	cvt.rzi.s32.f64 	%r102, %fd27;
	atom.global.add.u32 	%r103, [%rd35+8], %r102;
	ld.global.f64 	%fd28, [%rd37+24];
	cvt.rzi.s32.f64 	%r104, %fd28;
	atom.global.add.u32 	%r105, [%rd35+12], %r104;
	add.s32 	%r112, %r112, 4;
$L__BB4_12:
	setp.eq.s32 	%p10, %r18, 0;
	@%p10 bra 	$L__BB4_15;
	add.s32 	%r116, %r112, %r4;
	add.s32 	%r115, %r112, %r3;
	neg.s32 	%r114, %r18;
$L__BB4_14:
	.pragma "nounroll";
	mul.wide.s32 	%rd38, %r116, 8;
	add.s64 	%rd39, %rd1, %rd38;
	mul.wide.s32 	%rd40, %r115, 4;
	add.s64 	%rd41, %rd2, %rd40;
	ld.global.f64 	%fd29, [%rd39];
	cvt.rzi.s32.f64 	%r106, %fd29;
	atom.global.add.u32 	%r107, [%rd41], %r106;
	add.s32 	%r116, %r116, 1;
	add.s32 	%r115, %r115, 1;
	add.s32 	%r114, %r114, 1;
	setp.ne.s32 	%p11, %r114, 0;
	@%p11 bra 	$L__BB4_14;
$L__BB4_15:
	ret;

}
	// .globl	_Z12calculate_muPiS_S_S_PdS0_ii
.visible .entry _Z12calculate_muPiS_S_S_PdS0_ii(
	.param .u64 .ptr .align 1 _Z12calculate_muPiS_S_S_PdS0_ii_param_0,
	.param .u64 .ptr .align 1 _Z12calculate_muPiS_S_S_PdS0_ii_param_1,
	.param .u64 .ptr .align 1 _Z12calculate_muPiS_S_S_PdS0_ii_param_2,
	.param .u64 .ptr .align 1 _Z12calculate_muPiS_S_S_PdS0_ii_param_3,
	.param .u64 .ptr .align 1 _Z12calculate_muPiS_S_S_PdS0_ii_param_4,
	.param .u64 .ptr .align 1 _Z12calculate_muPiS_S_S_PdS0_ii_param_5,
	.param .u32 _Z12calculate_muPiS_S_S_PdS0_ii_param_6,
	.param .u32 _Z12calculate_muPiS_S_S_PdS0_ii_param_7
)
{
	.reg .pred 	%p<12>;
	.reg .b32 	%r<51>;
	.reg .b64 	%rd<38>;
	.reg .b64 	%fd<37>;

	ld.param.u64 	%rd5, [_Z12calculate_muPiS_S_S_PdS0_ii_param_0];
	ld.param.u64 	%rd6, [_Z12calculate_muPiS_S_S_PdS0_ii_param_1];
	ld.param.u64 	%rd9, [_Z12calculate_muPiS_S_S_PdS0_ii_param_2];
	ld.param.u64 	%rd7, [_Z12calculate_muPiS_S_S_PdS0_ii_param_3];
	ld.param.u64 	%rd10, [_Z12calculate_muPiS_S_S_PdS0_ii_param_4];
	ld.param.u64 	%rd8, [_Z12calculate_muPiS_S_S_PdS0_ii_param_5];
	ld.param.u32 	%r17, [_Z12calculate_muPiS_S_S_PdS0_ii_param_6];
	ld.param.u32 	%r18, [_Z12calculate_muPiS_S_S_PdS0_ii_param_7];
	cvta.to.global.u64 	%rd1, %rd10;
	cvta.to.global.u64 	%rd2, %rd9;
	mov.u32 	%r19, %tid.x;
	mov.u32 	%r20, %ctaid.x;
	mov.u32 	%r21, %ntid.x;
	mad.lo.s32 	%r1, %r20, %r21, %r19;
	setp.ge.s32 	%p1, %r1, %r18;
	@%p1 bra 	$L__BB5_14;
	cvta.to.global.u64 	%rd11, %rd5;
	cvta.to.global.u64 	%rd12, %rd6;
	mul.wide.s32 	%rd13, %r1, 4;
	add.s64 	%rd14, %rd11, %rd13;
	ld.global.u32 	%r2, [%rd14];
	add.s64 	%rd15, %rd12, %rd13;
	ld.global.u32 	%r22, [%rd15];
	cvt.rn.f64.s32 	%fd1, %r22;
	setp.lt.s32 	%p2, %r2, 1;
	@%p2 bra 	$L__BB5_14;
	cvt.rn.f64.u32 	%fd2, %r2;
	shl.b32 	%r23, %r1, 1;
	cvta.to.global.u64 	%rd16, %rd7;
	mul.wide.s32 	%rd17, %r23, 4;
	add.s64 	%rd18, %rd16, %rd17;
	ld.global.u32 	%r24, [%rd18];
	cvt.rn.f64.s32 	%fd3, %r24;
	div.rn.f64 	%fd4, %fd3, %fd2;
	cvta.to.global.u64 	%rd19, %rd8;
	mul.wide.s32 	%rd20, %r23, 8;
	add.s64 	%rd21, %rd19, %rd20;
	st.global.f64 	[%rd21], %fd4;
	ld.global.u32 	%r25, [%rd18+4];
	cvt.rn.f64.s32 	%fd5, %r25;
	div.rn.f64 	%fd6, %fd5, %fd2;
	st.global.f64 	[%rd21+8], %fd6;
	setp.lt.s32 	%p3, %r17, 1;
	@%p3 bra 	$L__BB5_14;
	mul.lo.s32 	%r3, %r17, %r1;
	and.b32  	%r4, %r17, 7;
	setp.lt.u32 	%p4, %r17, 8;
	mov.b32 	%r49, 0;
	@%p4 bra 	$L__BB5_6;
	and.b32  	%r49, %r17, 2147483640;
	neg.s32 	%r47, %r49;
	add.s64 	%rd3, %rd2, 16;
	add.s64 	%rd4, %rd1, 32;
	mov.u32 	%r46, %r3;
$L__BB5_5:
	.pragma "nounroll";
	mul.wide.s32 	%rd22, %r46, 4;
	add.s64 	%rd23, %rd3, %rd22;
	mul.wide.s32 	%rd24, %r46, 8;
	add.s64 	%rd25, %rd4, %rd24;
	ld.global.u32 	%r27, [%rd23+-16];
	cvt.rn.f64.s32 	%fd7, %r27;
	div.rn.f64 	%fd8, %fd7, %fd1;
	st.global.f64 	[%rd25+-32], %fd8;
	ld.global.u32 	%r28, [%rd23+-12];
	cvt.rn.f64.s32 	%fd9, %r28;
	div.rn.f64 	%fd10, %fd9, %fd1;
	st.global.f64 	[%rd25+-24], %fd10;
	ld.global.u32 	%r29, [%rd23+-8];
	cvt.rn.f64.s32 	%fd11, %r29;
	div.rn.f64 	%fd12, %fd11, %fd1;
	st.global.f64 	[%rd25+-16], %fd12;
	ld.global.u32 	%r30, [%rd23+-4];
	cvt.rn.f64.s32 	%fd13, %r30;
	div.rn.f64 	%fd14, %fd13, %fd1;
	st.global.f64 	[%rd25+-8], %fd14;
	ld.global.u32 	%r31, [%rd23];
	cvt.rn.f64.s32 	%fd15, %r31;
	div.rn.f64 	%fd16, %fd15, %fd1;
	st.global.f64 	[%rd25], %fd16;
	ld.global.u32 	%r32, [%rd23+4];
	cvt.rn.f64.s32 	%fd17, %r32;
	div.rn.f64 	%fd18, %fd17, %fd1;
	st.global.f64 	[%rd25+8], %fd18;
	ld.global.u32 	%r33, [%rd23+8];
	cvt.rn.f64.s32 	%fd19, %r33;
	div.rn.f64 	%fd20, %fd19, %fd1;
	st.global.f64 	[%rd25+16], %fd20;
	ld.global.u32 	%r34, [%rd23+12];
	cvt.rn.f64.s32 	%fd21, %r34;
	div.rn.f64 	%fd22, %fd21, %fd1;
	st.global.f64 	[%rd25+24], %fd22;
	add.s32 	%r47, %r47, 8;
	add.s32 	%r46, %r46, 8;
	setp.ne.s32 	%p5, %r47, 0;
	@%p5 bra 	$L__BB5_5;
$L__BB5_6:
	setp.eq.s32 	%p6, %r4, 0;
	@%p6 bra 	$L__BB5_14;
	and.b32  	%r12, %r17, 3;
	setp.lt.u32 	%p7, %r4, 4;
	@%p7 bra 	$L__BB5_9;
	add.s32 	%r35, %r49, %r3;
	mul.wide.s32 	%rd26, %r35, 4;
	add.s64 	%rd27, %rd2, %rd26;
	ld.global.u32 	%r36, [%rd27];
	cvt.rn.f64.s32 	%fd23, %r36;
	div.rn.f64 	%fd24, %fd23, %fd1;
	mul.wide.s32 	%rd28, %r35, 8;
	add.s64 	%rd29, %rd1, %rd28;
	st.global.f64 	[%rd29], %fd24;
	ld.global.u32 	%r37, [%rd27+4];
	cvt.rn.f64.s32 	%fd25, %r37;
	div.rn.f64 	%fd26, %fd25, %fd1;
	st.global.f64 	[%rd29+8], %fd26;
	ld.global.u32 	%r38, [%rd27+8];
	cvt.rn.f64.s32 	%fd27, %r38;
	div.rn.f64 	%fd28, %fd27, %fd1;
	st.global.f64 	[%rd29+16], %fd28;
	ld.global.u32 	%r39, [%rd27+12];
	cvt.rn.f64.s32 	%fd29, %r39;
	div.rn.f64 	%fd30, %fd29, %fd1;
	st.global.f64 	[%rd29+24], %fd30;
	add.s32 	%r49, %r49, 4;
$L__BB5_9:
	setp.eq.s32 	%p8, %r12, 0;
	@%p8 bra 	$L__BB5_14;
	setp.eq.s32 	%p9, %r12, 1;
	@%p9 bra 	$L__BB5_12;
	add.s32 	%r40, %r49, %r3;
	mul.wide.s32 	%rd30, %r40, 4;
	add.s64 	%rd31, %rd2, %rd30;
	ld.global.u32 	%r41, [%rd31];
	cvt.rn.f64.s32 	%fd31, %r41;
	div.rn.f64 	%fd32, %fd31, %fd1;
	mul.wide.s32 	%rd32, %r40, 8;
	add.s64 	%rd33, %rd1, %rd32;
	st.global.f64 	[%rd33], %fd32;
	ld.global.u32 	%r42, [%rd31+4];
	cvt.rn.f64.s32 	%fd33, %r42;
	div.rn.f64 	%fd34, %fd33, %fd1;
	st.global.f64 	[%rd33+8], %fd34;
	add.s32 	%r49, %r49, 2;
$L__BB5_12:
	and.b32  	%r43, %r17, 1;
	setp.eq.b32 	%p10, %r43, 1;
	not.pred 	%p11, %p10;
	@%p11 bra 	$L__BB5_14;
	add.s32 	%r44, %r49, %r3;
	mul.wide.s32 	%rd34, %r44, 4;
	add.s64 	%rd35, %rd2, %rd34;
	ld.global.u32 	%r45, [%rd35];
	cvt.rn.f64.s32 	%fd35, %r45;
	div.rn.f64 	%fd36, %fd35, %fd1;
	mul.wide.s32 	%rd36, %r44, 8;
	add.s64 	%rd37, %rd1, %rd36;
	st.global.f64 	[%rd37], %fd36;
$L__BB5_14:
	ret;

}


// ===== COMPILED SASS (sm_100) =====

	.target	sm_100

	.elftype	@"ET_EXEC"


//--------------------- .note.nv.tkinfo           --------------------------
	.section	.note.nv.tkinfo,"",@"SHT_NOTE"
	.sectionflags	@"SHF_NOTE_NV_TKINFO"
	.tkinfo
        /*0018*/ 	.word	0x00000002
        /*0030*/ 	.string	""
        /*0030*/ 	.string	"ptxas"
        /*0030*/ 	.string	"Cuda compilation tools, release 13.0, V13.0.88"
        /*0030*/ 	.string	"Build cuda_13.0.r13.0/compiler.36424714_0"
        /*0030*/ 	.string	"-arch sm_100 -m 64 "



//--------------------- .note.nv.cuinfo           --------------------------
	.section	.note.nv.cuinfo,"",@"SHT_NOTE"
	.sectionflags	@"SHF_NOTE_NV_CUINFO"
        /*0018*/ 	.short	0x0002
        /*001a*/ 	.short	0x0064
        /*001c*/ 	.short	0x0082
	.zero		2


//--------------------- .nv.info                  --------------------------
	.section	.nv.info,"",@"SHT_CUDA_INFO"
	.align	4


	//----- nvinfo : EIATTR_REGCOUNT
	.align		4
        /*0000*/ 	.byte	0x04, 0x2f
        /*0002*/ 	.short	(.L_1 - .L_0)
	.align		4
.L_0:
        /*0004*/ 	.word	index@(_Z12clear_fieldsPiS_S_PdS_S_S0_S0_S0_ii)
        /*0008*/ 	.word	0x0000000e


	//----- nvinfo : EIATTR_FRAME_SIZE
	.align		4
.L_1:
        /*000c*/ 	.byte	0x04, 0x11
        /*000e*/ 	.short	(.L_3 - .L_2)
	.align		4
.L_2:
        /*0010*/ 	.word	index@(_Z12clear_fieldsPiS_S_PdS_S_S0_S0_S0_ii)
        /*0014*/ 	.word	0x00000000


	//----- nvinfo : EIATTR_REGCOUNT
	.align		4
.L_3:
        /*0018*/ 	.byte	0x04, 0x2f
        /*001a*/ 	.short	(.L_5 - .L_4)
	.align		4
.L_4:
        /*001c*/ 	.word	index@(_Z12sum_by_labelPdPbPiS1_S1_S1_S1_S1_Pyiiii)
        /*0020*/ 	.word	0x0000001c


	//----- nvinfo : EIATTR_FRAME_SIZE
	.align		4
.L_5:
        /*0024*/ 	.byte	0x04, 0x11
        /*0026*/ 	.short	(.L_7 - .L_6)
	.align		4
.L_6:
        /*0028*/ 	.word	index@(_Z12sum_by_labelPdPbPiS1_S1_S1_S1_S1_Pyiiii)
        /*002c*/ 	.word	0x00000000


	//----- nvinfo : EIATTR_REGCOUNT
	.align		4
.L_7:
        /*0030*/ 	.byte	0x04, 0x2f
        /*0032*/ 	.short	(.L_9 - .L_8)
	.align		4
.L_8:
        /*0034*/ 	.word	index@(_Z22calculate_mu_and_sigmaPiS_PdS_S_S0_S0_PyS0_S0_S0_S0_iii)
        /*0038*/ 	.word	0x0000002e


	//----- nvinfo : EIATTR_FRAME_SIZE
	.align		4
.L_9:
        /*003c*/ 	.byte	0x04, 0x11
        /*003e*/ 	.short	(.L_11 - .L_10)
	.align		4
.L_10:
        /*0040*/ 	.word	index@($__internal_1_$__cuda_sm20_div_rn_f64_full)
        /*0044*/ 	.word	0x00000000


	//----- nvinfo : EIATTR_FRAME_SIZE
	.align		4
.L_11:
        /*0048*/ 	.byte	0x04, 0x11
        /*004a*/ 	.short	(.L_13 - .L_12)
	.align		4
.L_12:
        /*004c*/ 	.word	index@(_Z22calculate_mu_and_sigmaPiS_PdS_S_S0_S0_PyS0_S0_S0_S0_iii)
        /*0050*/ 	.word	0x00000000


	//----- nvinfo : EIATTR_REGCOUNT
	.align		4
.L_13:
        /*0054*/ 	.byte	0x04, 0x2f
        /*0056*/ 	.short	(.L_15 - .L_14)
	.align		4
.L_14:
        /*0058*/ 	.word	index@(_Z14clear_fields_2PiS_S_S_ii)
        /*005c*/ 	.word	0x0000000e


	//----- nvinfo : EIATTR_FRAME_SIZE
	.align		4
.L_15:
        /*0060*/ 	.byte	0x04, 0x11
        /*0062*/ 	.short	(.L_17 - .L_16)
	.align		4
.L_16:
        /*0064*/ 	.word	index@(_Z14clear_fields_2PiS_S_S_ii)
        /*0068*/ 	.word	0x00000000


	//----- nvinfo : EIATTR_REGCOUNT
	.align		4
.L_17:
        /*006c*/ 	.byte	0x04, 0x2f
        /*006e*/ 	.short	(.L_19 - .L_18)
	.align		4
.L_18:
        /*0070*/ 	.word	index@(_Z14sum_by_label_2PdPbPiS1_S1_S1_S1_iiii)
        /*0074*/ 	.word	0x0000001e


	//----- nvinfo : EIATTR_FRAME_SIZE
	.align		4
.L_19:
        /*0078*/ 	.byte	0x04, 0x11
        /*007a*/ 	.short	(.L_21 - .L_20)
	.align		4
.L_20:
        /*007c*/ 	.word	index@(_Z14sum_by_label_2PdPbPiS1_S1_S1_S1_iiii)
        /*0080*/ 	.word	0x00000000


	//----- nvinfo : EIATTR_REGCOUNT
	.align		4
.L_21:
        /*0084*/ 	.byte	0x04, 0x2f
        /*0086*/ 	.short	(.L_23 - .L_22)
	.align		4
.L_22:
        /*0088*/ 	.word	index@(_Z12calculate_muPiS_S_S_PdS0_ii)
        /*008c*/ 	.word	0x00000022


	//----- nvinfo : EIATTR_FRAME_SIZE
	.align		4
.L_23:
        /*0090*/ 	.byte	0x04, 0x11
        /*0092*/ 	.short	(.L_25 - .L_24)
	.align		4
.L_24:
        /*0094*/ 	.word	index@($__internal_0_$__cuda_sm20_div_rn_f64_full)
        /*0098*/ 	.word	0x00000000


	//----- nvinfo : EIATTR_FRAME_SIZE
	.align		4
.L_25:
        /*009c*/ 	.byte	0x04, 0x11
        /*009e*/ 	.short	(.L_27 - .L_26)
	.align		4
.L_26:
        /*00a0*/ 	.word	index@(_Z12calculate_muPiS_S_S_PdS0_ii)
        /*00a4*/ 	.word	0x00000000


	//----- nvinfo : EIATTR_MIN_STACK_SIZE
	.align		4
.L_27:
        /*00a8*/ 	.byte	0x04, 0x12
        /*00aa*/ 	.short	(.L_29 - .L_28)
	.align		4
.L_28:
        /*00ac*/ 	.word	index@(_Z12calculate_muPiS_S_S_PdS0_ii)
        /*00b0*/ 	.word	0x00000000


	//----- nvinfo : EIATTR_MIN_STACK_SIZE
	.align		4
.L_29:
        /*00b4*/ 	.byte	0x04, 0x12
        /*00b6*/ 	.short	(.L_31 - .L_30)
	.align		4
.L_30:
        /*00b8*/ 	.word	index@(_Z14sum_by_label_2PdPbPiS1_S1_S1_S1_iiii)
        /*00bc*/ 	.word	0x00000000


	//----- nvinfo : EIATTR_MIN_STACK_SIZE
	.align		4
.L_31:
        /*00c0*/ 	.byte	0x04, 0x12
        /*00c2*/ 	.short	(.L_33 - .L_32)
	.align		4
.L_32:
        /*00c4*/ 	.word	index@(_Z14clear_fields_2PiS_S_S_ii)
        /*00c8*/ 	.word	0x00000000


	//----- nvinfo : EIATTR_MIN_STACK_SIZE
	.align		4
.L_33:
        /*00cc*/ 	.byte	0x04, 0x12
        /*00ce*/ 	.short	(.L_35 - .L_34)
	.align		4
.L_34:
        /*00d0*/ 	.word	index@(_Z22calculate_mu_and_sigmaPiS_PdS_S_S0_S0_PyS0_S0_S0_S0_iii)
        /*00d4*/ 	.word	0x00000000


	//----- nvinfo : EIATTR_MIN_STACK_SIZE
	.align		4
.L_35:
        /*00d8*/ 	.byte	0x04, 0x12
        /*00da*/ 	.short	(.L_37 - .L_36)
	.align		4
.L_36:
        /*00dc*/ 	.word	index@(_Z12sum_by_labelPdPbPiS1_S1_S1_S1_S1_Pyiiii)
        /*00e0*/ 	.word	0x00000000


	//----- nvinfo : EIATTR_MIN_STACK_SIZE
	.align		4
.L_37:
        /*00e4*/ 	.byte	0x04, 0x12
        /*00e6*/ 	.short	(.L_39 - .L_38)
	.align		4
.L_38:
        /*00e8*/ 	.word	index@(_Z12clear_fieldsPiS_S_PdS_S_S0_S0_S0_ii)
        /*00ec*/ 	.word	0x00000000
.L_39:


//--------------------- .nv.compat                --------------------------
	.section	.nv.compat,"",@"SHT_CUDA_COMPAT_INFO"
	.align	4
        /*0000*/ 	.byte	0x02, 0x09, 0x00, 0x00, 0x02, 0x02, 0x01, 0x00, 0x02, 0x05, 0x05, 0x00, 0x03, 0x07, 0x01, 0x01
        /*0010*/ 	.byte	0x02, 0x03, 0x00, 0x00, 0x02, 0x06, 0x01, 0x00, 0x04, 0x0b, 0x08, 0x00, 0x01, 0x00, 0x00, 0x00
        /*0020*/ 	.byte	0x00, 0x00, 0x00, 0x00


//--------------------- .nv.info._Z12calculate_muPiS_S_S_PdS0_ii --------------------------
	.section	.nv.info._Z12calculate_muPiS_S_S_PdS0_ii,"",@"SHT_CUDA_INFO"
	.sectionflags	@""
	.align	4


	//----- nvinfo : EIATTR_CUDA_API_VERSION
	.align		4
        /*0000*/ 	.byte	0x04, 0x37
        /*0002*/ 	.short	(.L_41 - .L_40)
.L_40:
        /*0004*/ 	.word	0x00000082


	//----- nvinfo : EIATTR_KPARAM_INFO
	.align		4
.L_41:
        /*0008*/ 	.byte	0x04, 0x17
        /*000a*/ 	.short	(.L_43 - .L_42)
.L_42:
        /*000c*/ 	.word	0x00000000
        /*0010*/ 	.short	0x0007
        /*0012*/ 	.short	0x0034
        /*0014*/ 	.byte	0x00, 0xf0, 0x11, 0x00


	//----- nvinfo : EIATTR_KPARAM_INFO
	.align		4
.L_43:
        /*0018*/ 	.byte	0x04, 0x17
        /*001a*/ 	.short	(.L_45 - .L_44)
.L_44:
        /*001c*/ 	.word	0x00000000
        /*0020*/ 	.short	0x0006
        /*0022*/ 	.short	0x0030
        /*0024*/ 	.byte	0x00, 0xf0, 0x11, 0x00


	//----- nvinfo : EIATTR_KPARAM_INFO
	.align		4
.L_45:
        /*0028*/ 	.byte	0x04, 0x17
        /*002a*/ 	.short	(.L_47 - .L_46)
.L_46:
        /*002c*/ 	.word	0x00000000
        /*0030*/ 	.short	0x0005
        /*0032*/ 	.short	0x0028
        /*0034*/ 	.byte	0x00, 0xf5, 0x21, 0x00


	//----- nvinfo : EIATTR_KPARAM_INFO
	.align		4
.L_47:
        /*0038*/ 	.byte	0x04, 0x17
        /*003a*/ 	.short	(.L_49 - .L_48)
.L_48:
        /*003c*/ 	.word	0x00000000
        /*0040*/ 	.short	0x0004
        /*0042*/ 	.short	0x0020
        /*0044*/ 	.byte	0x00, 0xf5, 0x21, 0x00


	//----- nvinfo : EIATTR_KPARAM_INFO
	.align		4
.L_49:
        /*0048*/ 	.byte	0x04, 0x17
        /*004a*/ 	.short	(.L_51 - .L_50)
.L_50:
        /*004c*/ 	.word	0x00000000
        /*0050*/ 	.short	0x0003
        /*0052*/ 	.short	0x0018
        /*0054*/ 	.byte	0x00, 0xf5, 0x21, 0x00


	//----- nvinfo : EIATTR_KPARAM_INFO
	.align		4
.L_51:
        /*0058*/ 	.byte	0x04, 0x17
        /*005a*/ 	.short	(.L_53 - .L_52)
.L_52:
        /*005c*/ 	.word	0x00000000
        /*0060*/ 	.short	0x0002
        /*0062*/ 	.short	0x0010
        /*0064*/ 	.byte	0x00, 0xf5, 0x21, 0x00


	//----- nvinfo : EIATTR_KPARAM_INFO
	.align		4
.L_53:
        /*0068*/ 	.byte	0x04, 0x17
        /*006a*/ 	.short	(.L_55 - .L_54)
.L_54:
        /*006c*/ 	.word	0x00000000
        /*0070*/ 	.short	0x0001
        /*0072*/ 	.short	0x0008
        /*0074*/ 	.byte	0x00, 0xf5, 0x21, 0x00


	//----- nvinfo : EIATTR_KPARAM_INFO
	.align		4
.L_55:
        /*0078*/ 	.byte	0x04, 0x17
        /*007a*/ 	.short	(.L_57 - .L_56)
.L_56:
        /*007c*/ 	.word	0x00000000
        /*0080*/ 	.short	0x0000
        /*0082*/ 	.short	0x0000
        /*0084*/ 	.byte	0x00, 0xf5, 0x21, 0x00


	//----- nvinfo : EIATTR_SPARSE_MMA_MASK
	.align		4
.L_57:
        /*0088*/ 	.byte	0x03, 0x50
        /*008a*/ 	.short	0x0000


	//----- nvinfo : EIATTR_MAXREG_COUNT
	.align		4
        /*008c*/ 	.byte	0x03, 0x1b
        /*008e*/ 	.short	0x00ff


	//----- nvinfo : EIATTR_MERCURY_ISA_VERSION
	.align		4
        /*0090*/ 	.byte	0x03, 0x5f
        /*0092*/ 	.short	0x0101


	//----- nvinfo : EIATTR_VRC_CTA_INIT_COUNT
	.align		4
        /*0094*/ 	.byte	0x02, 0x4a
	.zero		1
	.zero		1


	//----- nvinfo : EIATTR_EXIT_INSTR_OFFSETS
	.align		4
        /*0098*/ 	.byte	0x04, 0x1c
        /*009a*/ 	.short	(.L_59 - .L_58)


	//   ....[0]....
.L_58:
        /*009c*/ 	.word	0x00000070


	//   ....[1]....
        /*00a0*/ 	.word	0x000000d0


	//   ....[2]....
        /*00a4*/ 	.word	0x00000480


	//   ....[3]....
        /*00a8*/ 	.word	0x000011a0


	//   ....[4]....
        /*00ac*/ 	.word	0x00001820


	//   ....[5]....
        /*00b0*/ 	.word	0x00001bc0


	//   ....[6]....
        /*00b4*/ 	.word	0x00001d90


	//----- nvinfo : EIATTR_CRS_STACK_SIZE
	.align		4
.L_59:
        /*00b8*/ 	.byte	0x04, 0x1e
        /*00ba*/ 	.short	(.L_61 - .L_60)
.L_60:
        /*00bc*/ 	.word	0x00000000


	//----- nvinfo : EIATTR_CBANK_PARAM_SIZE
	.align		4
.L_61:
        /*00c0*/ 	.byte	0x03, 0x19
        /*00c2*/ 	.short	0x0038


	//----- nvinfo : EIATTR_PARAM_CBANK
	.align		4
        /*00c4*/ 	.byte	0x04, 0x0a
        /*00c6*/ 	.short	(.L_63 - .L_62)
	.align		4
.L_62:
        /*00c8*/ 	.word	index@(.nv.constant0._Z12calculate_muPiS_S_S_PdS0_ii)
        /*00cc*/ 	.short	0x0380
        /*00ce*/ 	.short	0x0038


	//----- nvinfo : EIATTR_SW_WAR
	.align		4
.L_63:
        /*00d0*/ 	.byte	0x04, 0x36
        /*00d2*/ 	.short	(.L_65 - .L_64)
.L_64:
        /*00d4*/ 	.word	0x00000008
.L_65:


//--------------------- .nv.info._Z14sum_by_label_2PdPbPiS1_S1_S1_S1_iiii --------------------------
	.section	.nv.info._Z14sum_by_label_2PdPbPiS1_S1_S1_S1_iiii,"",@"SHT_CUDA_INFO"
	.sectionflags	@""
	.align	4


	//----- nvinfo : EIATTR_CUDA_API_VERSION
	.align		4
        /*0000*/ 	.byte	0x04, 0x37
        /*0002*/ 	.short	(.L_67 - .L_66)
.L_66:
        /*0004*/ 	.word	0x00000082


	//----- nvinfo : EIATTR_KPARAM_INFO
	.align		4
.L_67:
        /*0008*/ 	.byte	0x04, 0x17
        /*000a*/ 	.short	(.L_69 - .L_68)
.L_68:
        /*000c*/ 	.word	0x00000000
        /*0010*/ 	.short	0x000a
        /*0012*/ 	.short	0x0044
        /*0014*/ 	.byte	0x00, 0xf0, 0x11, 0x00


	//----- nvinfo : EIATTR_KPARAM_INFO
	.align		4
.L_69:
        /*0018*/ 	.byte	0x04, 0x17
        /*001a*/ 	.short	(.L_71 - .L_70)
.L_70:
        /*001c*/ 	.word	0x00000000
        /*0020*/ 	.short	0x0009
        /*0022*/ 	.short	0x0040
        /*0024*/ 	.byte	0x00, 0xf0, 0x11, 0x00


	//----- nvinfo : EIATTR_KPARAM_INFO
	.align		4
.L_71:
        /*0028*/ 	.byte	0x04, 0x17
        /*002a*/ 	.short	(.L_73 - .L_72)
.L_72:
        /*002c*/ 	.word	0x00000000
        /*0030*/ 	.short	0x0008
        /*0032*/ 	.short	0x003c
        /*0034*/ 	.byte	0x00, 0xf0, 0x11, 0x00


	//----- nvinfo : EIATTR_KPARAM_INFO
	.align		4
.L_73:
        /*0038*/ 	.byte	0x04, 0x17
        /*003a*/ 	.short	(.L_75 - .L_74)
.L_74:
        /*003c*/ 	.word	0x00000000
        /*0040*/ 	.short	0x0007
        /*0042*/ 	.short	0x0038
        /*0044*/ 	.byte	0x00, 0xf0, 0x11, 0x00


	//----- nvinfo : EIATTR_KPARAM_INFO
	.align		4
.L_75:
        /*0048*/ 	.byte	0x04, 0x17
        /*004a*/ 	.short	(.L_77 - .L_76)
.L_76:
        /*004c*/ 	.word	0x00000000
        /*0050*/ 	.short	0x0006
        /*0052*/ 	.short	0x0030
        /*0054*/ 	.byte	0x00, 0xf5, 0x21, 0x00


	//----- nvinfo : EIATTR_KPARAM_INFO
	.align		4
.L_77:
        /*0058*/ 	.byte	0x04, 0x17
        /*005a*/ 	.short	(.L_79 - .L_78)
.L_78:
        /*005c*/ 	.word	0x00000000
        /*0060*/ 	.short	0x0005
        /*0062*/ 	.short	0x0028
        /*0064*/ 	.byte	0x00, 0xf5, 0x21, 0x00


	//----- nvinfo : EIATTR_KPARAM_INFO
	.align		4
.L_79:
        /*0068*/ 	.byte	0x04, 0x17
        /*006a*/ 	.short	(.L_81 - .L_80)
.L_80:
        /*006c*/ 	.word	0x00000000
        /*0070*/ 	.short	0x0004
        /*0072*/ 	.short	0x0020
        /*0074*/ 	.byte	0x00, 0xf5, 0x21, 0x00


	//----- nvinfo : EIATTR_KPARAM_INFO
	.align		4
.L_81:
        /*0078*/ 	.byte	0x04, 0x17
        /*007a*/ 	.short	(.L_83 - .L_82)
.L_82:
        /*007c*/ 	.word	0x00000000
        /*0080*/ 	.short	0x0003
        /*0082*/ 	.short	0x0018
        /*0084*/ 	.byte	0x00, 0xf5, 0x21, 0x00


	//----- nvinfo : EIATTR_KPARAM_INFO
	.align		4
.L_83:
        /*0088*/ 	.byte	0x04, 0x17
        /*008a*/ 	.short	(.L_85 - .L_84)
.L_84:
        /*008c*/ 	.word	0x00000000
        /*0090*/ 	.short	0x0002
        /*0092*/ 	.short	0x0010
        /*0094*/ 	.byte	0x00, 0xf5, 0x21, 0x00


	//----- nvinfo : EIATTR_KPARAM_INFO
	.align		4
.L_85:
        /*0098*/ 	.byte	0x04, 0x17
        /*009a*/ 	.short	(.L_87 - .L_86)
.L_86:
        /*009c*/ 	.word	0x00000000
        /*00a0*/ 	.short	0x0001
        /*00a2*/ 	.short	0x0008
        /*00a4*/ 	.byte	0x00, 0xf5, 0x21, 0x00


	//----- nvinfo : EIATTR_KPARAM_INFO
	.align		4
.L_87:
        /*00a8*/ 	.byte	0x04, 0x17
        /*00aa*/ 	.short	(.L_89 - .L_88)
.L_88:
        /*00ac*/ 	.word	0x00000000
        /*00b0*/ 	.short	0x0000
        /*00b2*/ 	.short	0x0000
        /*00b4*/ 	.byte	0x00, 0xf5, 0x21, 0x00


	//----- nvinfo : EIATTR_SPARSE_MMA_MASK
	.align		4
.L_89:
        /*00b8*/ 	.byte	0x03, 0x50
        /*00ba*/ 	.short	0x0000


	//----- nvinfo : EIATTR_MAXREG_COUNT
	.align		4
        /*00bc*/ 	.byte	0x03, 0x1b
        /*00be*/ 	.short	0x00ff


	//----- nvinfo : EIATTR_MERCURY_ISA_VERSION
	.align		4
        /*00c0*/ 	.byte	0x03, 0x5f
        /*00c2*/ 	.short	0x0101


	//----- nvinfo : EIATTR_VRC_CTA_INIT_COUNT
	.align		4
        /*00c4*/ 	.byte	0x02, 0x4a
	.zero		1
	.zero		1


	//----- nvinfo : EIATTR_EXIT_INSTR_OFFSETS
	.align		4
        /*00c8*/ 	.byte	0x04, 0x1c
        /*00ca*/ 	.short	(.L_91 - .L_90)


	//   ....[0]....
.L_90:
        /*00cc*/ 	.word	0x00000070


	//   ....[1]....
        /*00d0*/ 	.word	0x00000340


	//   ....[2]....
        /*00d4*/ 	.word	0x000003a0


	//   ....[3]....
        /*00d8*/ 	.word	0x000007e0


	//   ....[4]....
        /*00dc*/ 	.word	0x00000a20


	//   ....[5]....
        /*00e0*/ 	.word	0x00000ba0


	//   ....[6]....
        /*00e4*/ 	.word	0x00000ca0


	//----- nvinfo : EIATTR_CBANK_PARAM_SIZE
	.align		4
.L_91:
        /*00e8*/ 	.byte	0x03, 0x19
        /*00ea*/ 	.short	0x0048


	//----- nvinfo : EIATTR_PARAM_CBANK
	.align		4
        /*00ec*/ 	.byte	0x04, 0x0a
        /*00ee*/ 	.short	(.L_93 - .L_92)
	.align		4
.L_92:
        /*00f0*/ 	.word	index@(.nv.constant0._Z14sum_by_label_2PdPbPiS1_S1_S1_S1_iiii)
        /*00f4*/ 	.short	0x0380
        /*00f6*/ 	.short	0x0048


	//----- nvinfo : EIATTR_SW_WAR
	.align		4
.L_93:
        /*00f8*/ 	.byte	0x04, 0x36
        /*00fa*/ 	.short	(.L_95 - .L_94)
.L_94:
        /*00fc*/ 	.word	0x00000008
.L_95:


//--------------------- .nv.info._Z14clear_fields_2PiS_S_S_ii --------------------------
	.section	.nv.info._Z14clear_fields_2PiS_S_S_ii,"",@"SHT_CUDA_INFO"
	.sectionflags	@""
	.align	4


	//----- nvinfo : EIATTR_CUDA_API_VERSION
	.align		4
        /*0000*/ 	.byte	0x04, 0x37
        /*0002*/ 	.short	(.L_97 - .L_96)
.L_96:
        /*0004*/ 	.word	0x00000082


	//----- nvinfo : EIATTR_KPARAM_INFO
	.align		4
.L_97:
        /*0008*/ 	.byte	0x04, 0x17
        /*000a*/ 	.short	(.L_99 - .L_98)
.L_98:
        /*000c*/ 	.word	0x00000000
        /*0010*/ 	.short	0x0005
        /*0012*/ 	.short	0x0024
        /*0014*/ 	.byte	0x00, 0xf0, 0x11, 0x00


	//----- nvinfo : EIATTR_KPARAM_INFO
	.align		4
.L_99:
        /*0018*/ 	.byte	0x04, 0x17
        /*001a*/ 	.short	(.L_101 - .L_100)
.L_100:
        /*001c*/ 	.word	0x00000000
        /*0020*/ 	.short	0x0004
        /*0022*/ 	.short	0x0020
        /*0024*/ 	.byte	0x00, 0xf0, 0x11, 0x00


	//----- nvinfo : EIATTR_KPARAM_INFO
	.align		4
.L_101:
        /*0028*/ 	.byte	0x04, 0x17
        /*002a*/ 	.short	(.L_103 - .L_102)
.L_102:
        /*002c*/ 	.word	0x00000000
        /*0030*/ 	.short	0x0003
        /*0032*/ 	.short	0x0018
        /*0034*/ 	.byte	0x00, 0xf5, 0x21, 0x00


	//----- nvinfo : EIATTR_KPARAM_INFO
	.align		4
.L_103:
        /*0038*/ 	.byte	0x04, 0x17
        /*003a*/ 	.short	(.L_105 - .L_104)
.L_104:
        /*003c*/ 	.word	0x00000000
        /*0040*/ 	.short	0x0002
        /*0042*/ 	.short	0x0010
        /*0044*/ 	.byte	0x00, 0xf5, 0x21, 0x00


	//----- nvinfo : EIATTR_KPARAM_INFO
	.align		4
.L_105:
        /*0048*/ 	.byte	0x04, 0x17
        /*004a*/ 	.short	(.L_107 - .L_106)
.L_106:
        /*004c*/ 	.word	0x00000000
        /*0050*/ 	.short	0x0001
        /*0052*/ 	.short	0x0008
        /*0054*/ 	.byte	0x00, 0xf5, 0x21, 0x00


	//----- nvinfo : EIATTR_KPARAM_INFO
	.align		4
.L_107:
        /*0058*/ 	.byte	0x04, 0x17
        /*005a*/ 	.short	(.L_109 - .L_108)
.L_108:
        /*005c*/ 	.word	0x00000000
        /*0060*/ 	.short	0x0000
        /*0062*/ 	.short	0x0000
        /*0064*/ 	.byte	0x00, 0xf5, 0x21, 0x00


	//----- nvinfo : EIATTR_SPARSE_MMA_MASK
	.align		4
.L_109:
        /*0068*/ 	.byte	0x03, 0x50
        /*006a*/ 	.short	0x0000


	//----- nvinfo : EIATTR_MAXREG_COUNT
	.align		4
        /*006c*/ 	.byte	0x03, 0x1b
        /*006e*/ 	.short	0x00ff


	//----- nvinfo : EIATTR_MERCURY_ISA_VERSION
	.align		4
        /*0070*/ 	.byte	0x03, 0x5f
        /*0072*/ 	.short	0x0101


	//----- nvinfo : EIATTR_VRC_CTA_INIT_COUNT
	.align		4
        /*0074*/ 	.byte	0x02, 0x4a
	.zero		1
	.zero		1


	//----- nvinfo : EIATTR_EXIT_INSTR_OFFSETS
	.align		4
        /*0078*/ 	.byte	0x04, 0x1c
        /*007a*/ 	.short	(.L_111 - .L_110)


	//   ....[0]....
.L_110:
        /*007c*/ 	.word	0x00000070


	//   ....[1]....
        /*0080*/ 	.word	0x000004d0


	//----- nvinfo : EIATTR_CBANK_PARAM_SIZE
	.align		4
.L_111:
        /*0084*/ 	.byte	0x03, 0x19
        /*0086*/ 	.short	0x0028


	//----- nvinfo : EIATTR_PARAM_CBANK
	.align		4
        /*0088*/ 	.byte	0x04, 0x0a
        /*008a*/ 	.short	(.L_113 - .L_112)
	.align		4
.L_112:
        /*008c*/ 	.word	index@(.nv.constant0._Z14clear_fields_2PiS_S_S_ii)
        /*0090*/ 	.short	0x0380
        /*0092*/ 	.short	0x0028


	//----- nvinfo : EIATTR_SW_WAR
	.align		4
.L_113:
        /*0094*/ 	.byte	0x04, 0x36
        /*0096*/ 	.short	(.L_115 - .L_114)
.L_114:
        /*0098*/ 	.word	0x00000008
.L_115:


//--------------------- .nv.info._Z22calculate_mu_and_sigmaPiS_PdS_S_S0_S0_PyS0_S0_S0_S0_iii --------------------------
	.section	.nv.info._Z22calculate_mu_and_sigmaPiS_PdS_S_S0_S0_PyS0_S0_S0_S0_iii,"",@"SHT_CUDA_INFO"
	.sectionflags	@""
	.align	4


	//----- nvinfo : EIATTR_CUDA_API_VERSION
	.align		4
        /*0000*/ 	.byte	0x04, 0x37
        /*0002*/ 	.short	(.L_117 - .L_116)
.L_116:
        /*0004*/ 	.word	0x00000082


	//----- nvinfo : EIATTR_KPARAM_INFO
	.align		4
.L_117:
        /*0008*/ 	.byte	0x04, 0x17
        /*000a*/ 	.short	(.L_119 - .L_118)
.L_118:
        /*000c*/ 	.word	0x00000000
        /*0010*/ 	.short	0x000e
        /*0012*/ 	.short	0x0068
        /*0014*/ 	.byte	0x00, 0xf0, 0x11, 0x00


	//----- nvinfo : EIATTR_KPARAM_INFO
	.align		4
.L_119:
        /*0018*/ 	.byte	0x04, 0x17
        /*001a*/ 	.short	(.L_121 - .L_120)
.L_120:
        /*001c*/ 	.word	0x00000000
        /*0020*/ 	.short	0x000d
        /*0022*/ 	.short	0x0064
        /*0024*/ 	.byte	0x00, 0xf0, 0x11, 0x00


	//----- nvinfo : EIATTR_KPARAM_INFO
	.align		4
.L_121:
        /*0028*/ 	.byte	0x04, 0x17
        /*002a*/ 	.short	(.L_123 - .L_122)
.L_122:
        /*002c*/ 	.word	0x00000000
        /*0030*/ 	.short	0x000c
        /*0032*/ 	.short	0x0060
        /*0034*/ 	.byte	0x00, 0xf0, 0x11, 0x00


	//----- nvinfo : EIATTR_KPARAM_INFO
	.align		4
.L_123:
        /*0038*/ 	.byte	0x04, 0x17
        /*003a*/ 	.short	(.L_125 - .L_124)
.L_124:
        /*003c*/ 	.word	0x00000000
        /*0040*/ 	.short	0x000b
        /*0042*/ 	.short	0x0058
        /*0044*/ 	.byte	0x00, 0xf5, 0x21, 0x00


	//----- nvinfo : EIATTR_KPARAM_INFO
	.align		4
.L_125:
        /*0048*/ 	.byte	0x04, 0x17
        /*004a*/ 	.short	(.L_127 - .L_126)
.L_126:
        /*004c*/ 	.word	0x00000000
        /*0050*/ 	.short	0x000a
        /*0052*/ 	.short	0x0050
        /*0054*/ 	.byte	0x00, 0xf5, 0x21, 0x00


	//----- nvinfo : EIATTR_KPARAM_INFO
	.align		4
.L_127:
        /*0058*/ 	.byte	0x04, 0x17
        /*005a*/ 	.short	(.L_129 - .L_128)
.L_128:
        /*005c*/ 	.word	0x00000000
        /*0060*/ 	.short	0x0009
        /*0062*/ 	.short	0x0048
        /*0064*/ 	.byte	0x00, 0xf5, 0x21, 0x00


	//----- nvinfo : EIATTR_KPARAM_INFO
	.align		4
.L_129:
        /*0068*/ 	.byte	0x04, 0x17
        /*006a*/ 	.short	(.L_131 - .L_130)
.L_130:
        /*006c*/ 	.word	0x00000000
        /*0070*/ 	.short	0x0008
        /*0072*/ 	.short	0x0040
        /*0074*/ 	.byte	0x00, 0xf5, 0x21, 0x00


	//----- nvinfo : EIATTR_KPARAM_INFO
	.align		4
.L_131:
        /*0078*/ 	.byte	0x04, 0x17
        /*007a*/ 	.short	(.L_133 - .L_132)
.L_132:
        /*007c*/ 	.word	0x00000000
        /*0080*/ 	.short	0x0007
        /*0082*/ 	.short	0x0038
        /*0084*/ 	.byte	0x00, 0xf5, 0x21, 0x00


	//----- nvinfo : EIATTR_KPARAM_INFO
	.align		4
.L_133:
        /*0088*/ 	.byte	0x04, 0x17
        /*008a*/ 	.short	(.L_135 - .L_134)
.L_134:
        /*008c*/ 	.word	0x00000000
        /*0090*/ 	.short	0x0006
        /*0092*/ 	.short	0x0030
        /*0094*/ 	.byte	0x00, 0xf5, 0x21, 0x00


	//----- nvinfo : EIATTR_KPARAM_INFO
	.align		4
.L_135:
        /*0098*/ 	.byte	0x04, 0x17
        /*009a*/ 	.short	(.L_137 - .L_136)
.L_136:
        /*009c*/ 	.word	0x00000000
        /*00a0*/ 	.short	0x0005
        /*00a2*/ 	.short	0x0028
        /*00a4*/ 	.byte	0x00, 0xf5, 0x21, 0x00


	//----- nvinfo : EIATTR_KPARAM_INFO
	.align		4
.L_137:
        /*00a8*/ 	.byte	0x04, 0x17
        /*00aa*/ 	.short	(.L_139 - .L_138)
.L_138:
        /*00ac*/ 	.word	0x00000000
        /*00b0*/ 	.short	0x0004
        /*00b2*/ 	.short	0x0020
        /*00b4*/ 	.byte	0x00, 0xf5, 0x21, 0x00


	//----- nvinfo : EIATTR_KPARAM_INFO
	.align		4
.L_139:
        /*00b8*/ 	.byte	0x04, 0x17
        /*00ba*/ 	.short	(.L_141 - .L_140)
.L_140:
        /*00bc*/ 	.word	0x00000000
        /*00c0*/ 	.short	0x0003
        /*00c2*/ 	.short	0x0018
        /*00c4*/ 	.byte	0x00, 0xf5, 0x21, 0x00


	//----- nvinfo : EIATTR_KPARAM_INFO
	.align		4
.L_141:
        /*00c8*/ 	.byte	0x04, 0x17
        /*00ca*/ 	.short	(.L_143 - .L_142)
.L_142:
        /*00cc*/ 	.word	0x00000000
        /*00d0*/ 	.short	0x0002
        /*00d2*/ 	.short	0x0010
        /*00d4*/ 	.byte	0x00, 0xf5, 0x21, 0x00


	//----- nvinfo : EIATTR_KPARAM_INFO
	.align		4
.L_143:
        /*00d8*/ 	.byte	0x04, 0x17
        /*00da*/ 	.short	(.L_145 - .L_144)
.L_144:
        /*00dc*/ 	.word	0x00000000
        /*00e0*/ 	.short	0x0001
        /*00e2*/ 	.short	0x0008
        /*00e4*/ 	.byte	0x00, 0xf5, 0x21, 0x00


	//----- nvinfo : EIATTR_KPARAM_INFO
	.align		4
.L_145:
        /*00e8*/ 	.byte	0x04, 0x17
        /*00ea*/ 	.short	(.L_147 - .L_146)
.L_146:
        /*00ec*/ 	.word	0x00000000
        /*00f0*/ 	.short	0x0000
        /*00f2*/ 	.short	0x0000
        /*00f4*/ 	.byte	0x00, 0xf5, 0x21, 0x00


	//----- nvinfo : EIATTR_SPARSE_MMA_MASK
	.align		4
.L_147:
        /*00f8*/ 	.byte	0x03, 0x50
        /*00fa*/ 	.short	0x0000


	//----- nvinfo : EIATTR_MAXREG_COUNT
	.align		4
        /*00fc*/ 	.byte	0x03, 0x1b
        /*00fe*/ 	.short	0x00ff


	//----- nvinfo : EIATTR_MERCURY_ISA_VERSION
	.align		4
        /*0100*/ 	.byte	0x03, 0x5f
        /*0102*/ 	.short	0x0101


	//----- nvinfo : EIATTR_VRC_CTA_INIT_COUNT
	.align		4
        /*0104*/ 	.byte	0x02, 0x4a
	.zero		1
	.zero		1


	//----- nvinfo : EIATTR_EXIT_INSTR_OFFSETS
	.align		4
        /*0108*/ 	.byte	0x04, 0x1c
        /*010a*/ 	.short	(.L_149 - .L_148)


	//   ....[0]....
.L_148:
        /*010c*/ 	.word	0x00000070


	//   ....[1]....
        /*0110*/ 	.word	0x00003490


	//----- nvinfo : EIATTR_CRS_STACK_SIZE
	.align		4
.L_149:
        /*0114*/ 	.byte	0x04, 0x1e
        /*0116*/ 	.short	(.L_151 - .L_150)
.L_150:
        /*0118*/ 	.word	0x00000000


	//----- nvinfo : EIATTR_CBANK_PARAM_SIZE
	.align		4
.L_151:
        /*011c*/ 	.byte	0x03, 0x19
        /*011e*/ 	.short	0x006c


	//----- nvinfo : EIATTR_PARAM_CBANK
	.align		4
        /*0120*/ 	.byte	0x04, 0x0a
        /*0122*/ 	.short	(.L_153 - .L_152)
	.align		4
.L_152:
        /*0124*/ 	.word	index@(.nv.constant0._Z22calculate_mu_and_sigmaPiS_PdS_S_S0_S0_PyS0_S0_S0_S0_iii)
        /*0128*/ 	.short	0x0380
        /*012a*/ 	.short	0x006c


	//----- nvinfo : EIATTR_SW_WAR
	.align		4
.L_153:
        /*012c*/ 	.byte	0x04, 0x36
        /*012e*/ 	.short	(.L_155 - .L_154)
.L_154:
        /*0130*/ 	.word	0x00000008
.L_155:


//--------------------- .nv.info._Z12sum_by_labelPdPbPiS1_S1_S1_S1_S1_Pyiiii --------------------------
	.section	.nv.info._Z12sum_by_labelPdPbPiS1_S1_S1_S1_S1_Pyiiii,"",@"SHT_CUDA_INFO"
	.sectionflags	@""
	.align	4


	//----- nvinfo : EIATTR_CUDA_API_VERSION
	.align		4
        /*0000*/ 	.byte	0x04, 0x37
        /*0002*/ 	.short	(.L_157 - .L_156)
.L_156:
        /*0004*/ 	.word	0x00000082


	//----- nvinfo : EIATTR_KPARAM_INFO
	.align		4
.L_157:
        /*0008*/ 	.byte	0x04, 0x17
        /*000a*/ 	.short	(.L_159 - .L_158)
.L_158:
        /*000c*/ 	.word	0x00000000
        /*0010*/ 	.short	0x000c
        /*0012*/ 	.short	0x0054
        /*0014*/ 	.byte	0x00, 0xf0, 0x11, 0x00


	//----- nvinfo : EIATTR_KPARAM_INFO
	.align		4
.L_159:
        /*0018*/ 	.byte	0x04, 0x17
        /*001a*/ 	.short	(.L_161 - .L_160)
.L_160:
        /*001c*/ 	.word	0x00000000
        /*0020*/ 	.short	0x000b
        /*0022*/ 	.short	0x0050
        /*0024*/ 	.byte	0x00, 0xf0, 0x11, 0x00


	//----- nvinfo : EIATTR_KPARAM_INFO
	.align		4
.L_161:
        /*0028*/ 	.byte	0x04, 0x17
        /*002a*/ 	.short	(.L_163 - .L_162)
.L_162:
        /*002c*/ 	.word	0x00000000
        /*0030*/ 	.short	0x000a
        /*0032*/ 	.short	0x004c
        /*0034*/ 	.byte	0x00, 0xf0, 0x11, 0x00


	//----- nvinfo : EIATTR_KPARAM_INFO
	.align		4
.L_163:
        /*0038*/ 	.byte	0x04, 0x17
        /*003a*/ 	.short	(.L_165 - .L_164)
.L_164:
        /*003c*/ 	.word	0x00000000
        /*0040*/ 	.short	0x0009
        /*0042*/ 	.short	0x0048
        /*0044*/ 	.byte	0x00, 0xf0, 0x11, 0x00


	//----- nvinfo : EIATTR_KPARAM_INFO
	.align		4
.L_165:
        /*0048*/ 	.byte	0x04, 0x17
        /*004a*/ 	.short	(.L_167 - .L_166)
.L_166:
        /*004c*/ 	.word	0x00000000
        /*0050*/ 	.short	0x0008
        /*0052*/ 	.short	0x0040
        /*0054*/ 	.byte	0x00, 0xf5, 0x21, 0x00


	//----- nvinfo : EIATTR_KPARAM_INFO
	.align		4
.L_167:
        /*0058*/ 	.byte	0x04, 0x17
        /*005a*/ 	.short	(.L_169 - .L_168)
.L_168:
        /*005c*/ 	.word	0x00000000
        /*0060*/ 	.short	0x0007
        /*0062*/ 	.short	0x0038
        /*0064*/ 	.byte	0x00, 0xf5, 0x21, 0x00


	//----- nvinfo : EIATTR_KPARAM_INFO
	.align		4
.L_169:
        /*0068*/ 	.byte	0x04, 0x17
        /*006a*/ 	.short	(.L_171 - .L_170)
.L_170:
        /*006c*/ 	.word	0x00000000
        /*0070*/ 	.short	0x0006
        /*0072*/ 	.short	0x0030
        /*0074*/ 	.byte	0x00, 0xf5, 0x21, 0x00


	//----- nvinfo : EIATTR_KPARAM_INFO
	.align		4
.L_171:
        /*0078*/ 	.byte	0x04, 0x17
        /*007a*/ 	.short	(.L_173 - .L_172)
.L_172:
        /*007c*/ 	.word	0x00000000
        /*0080*/ 	.short	0x0005
        /*0082*/ 	.short	0x0028
        /*0084*/ 	.byte	0x00, 0xf5, 0x21, 0x00


	//----- nvinfo : EIATTR_KPARAM_INFO
	.align		4
.L_173:
        /*0088*/ 	.byte	0x04, 0x17
        /*008a*/ 	.short	(.L_175 - .L_174)
.L_174:
        /*008c*/ 	.word	0x00000000
        /*0090*/ 	.short	0x0004
        /*0092*/ 	.short	0x0020
        /*0094*/ 	.byte	0x00, 0xf5, 0x21, 0x00


	//----- nvinfo : EIATTR_KPARAM_INFO
	.align		4
.L_175:
        /*0098*/ 	.byte	0x04, 0x17
        /*009a*/ 	.short	(.L_177 - .L_176)
.L_176:
        /*009c*/ 	.word	0x00000000
        /*00a0*/ 	.short	0x0003
        /*00a2*/ 	.short	0x0018
        /*00a4*/ 	.byte	0x00, 0xf5, 0x21, 0x00


	//----- nvinfo : EIATTR_KPARAM_INFO
	.align		4
.L_177:
        /*00a8*/ 	.byte	0x04, 0x17
        /*00aa*/ 	.short	(.L_179 - .L_178)
.L_178:
        /*00ac*/ 	.word	0x00000000
        /*00b0*/ 	.short	0x0002
        /*00b2*/ 	.short	0x0010
        /*00b4*/ 	.byte	0x00, 0xf5, 0x21, 0x00


	//----- nvinfo : EIATTR_KPARAM_INFO
	.align		4
.L_179:
        /*00b8*/ 	.byte	0x04, 0x17
        /*00ba*/ 	.short	(.L_181 - .L_180)
.L_180:
        /*00bc*/ 	.word	0x00000000
        /*00c0*/ 	.short	0x0001
        /*00c2*/ 	.short	0x0008
        /*00c4*/ 	.byte	0x00, 0xf5, 0x21, 0x00


	//----- nvinfo : EIATTR_KPARAM_INFO
	.align		4
.L_181:
        /*00c8*/ 	.byte	0x04, 0x17
        /*00ca*/ 	.short	(.L_183 - .L_182)
.L_182:
        /*00cc*/ 	.word	0x00000000
        /*00d0*/ 	.short	0x0000
        /*00d2*/ 	.short	0x0000
        /*00d4*/ 	.byte	0x00, 0xf5, 0x21, 0x00


	//----- nvinfo : EIATTR_SPARSE_MMA_MASK
	.align		4
.L_183:
        /*00d8*/ 	.byte	0x03, 0x50
        /*00da*/ 	.short	0x0000


	//----- nvinfo : EIATTR_MAXREG_COUNT
	.align		4
        /*00dc*/ 	.byte	0x03, 0x1b
        /*00de*/ 	.short	0x00ff


	//----- nvinfo : EIATTR_MERCURY_ISA_VERSION
	.align		4
        /*00e0*/ 	.byte	0x03, 0x5f
        /*00e2*/ 	.short	0x0101


	//----- nvinfo : EIATTR_VRC_CTA_INIT_COUNT
	.align		4
        /*00e4*/ 	.byte	0x02, 0x4a
	.zero		1
	.zero		1


	//----- nvinfo : EIATTR_EXIT_INSTR_OFFSETS
	.align		4
        /*00e8*/ 	.byte	0x04, 0x1c
        /*00ea*/ 	.short	(.L_185 - .L_184)


	//   ....[0]....
.L_184:
        /*00ec*/ 	.word	0x00000070


	//   ....[1]....
        /*00f0*/ 	.word	0x00000df0


	//----- nvinfo : EIATTR_CRS_STACK_SIZE
	.align		4
.L_185:
        /*00f4*/ 	.byte	0x04, 0x1e
        /*00f6*/ 	.short	(.L_187 - .L_186)
.L_186:
        /*00f8*/ 	.word	0x00000000


	//----- nvinfo : EIATTR_CBANK_PARAM_SIZE
	.align		4
.L_187:
        /*00fc*/ 	.byte	0x03, 0x19
        /*00fe*/ 	.short	0x0058


	//----- nvinfo : EIATTR_PARAM_CBANK
	.align		4
        /*0100*/ 	.byte	0x04, 0x0a
        /*0102*/ 	.short	(.L_189 - .L_188)
	.align		4
.L_188:
        /*0104*/ 	.word	index@(.nv.constant0._Z12sum_by_labelPdPbPiS1_S1_S1_S1_S1_Pyiiii)
        /*0108*/ 	.short	0x0380
        /*010a*/ 	.short	0x0058


	//----- nvinfo : EIATTR_SW_WAR
	.align		4
.L_189:
        /*010c*/ 	.byte	0x04, 0x36
        /*010e*/ 	.short	(.L_191 - .L_190)
.L_190:
        /*0110*/ 	.word	0x00000008
.L_191:


//--------------------- .nv.info._Z12clear_fieldsPiS_S_PdS_S_S0_S0_S0_ii --------------------------
	.section	.nv.info._Z12clear_fieldsPiS_S_PdS_S_S0_S0_S0_ii,"",@"SHT_CUDA_INFO"
	.sectionflags	@""
	.align	4


	//----- nvinfo : EIATTR_CUDA_API_VERSION
	.align		4
        /*0000*/ 	.byte	0x04, 0x37
        /*0002*/ 	.short	(.L_193 - .L_192)
.L_192:
        /*0004*/ 	.word	0x00000082


	//----- nvinfo : EIATTR_KPARAM_INFO
	.align		4
.L_193:
        /*0008*/ 	.byte	0x04, 0x17
        /*000a*/ 	.short	(.L_195 - .L_194)
.L_194:
        /*000c*/ 	.word	0x00000000
        /*0010*/ 	.short	0x000a
        /*0012*/ 	.short	0x004c
        /*0014*/ 	.byte	0x00, 0xf0, 0x11, 0x00


	//----- nvinfo : EIATTR_KPARAM_INFO
	.align		4
.L_195:
        /*0018*/ 	.byte	0x04, 0x17
        /*001a*/ 	.short	(.L_197 - .L_196)
.L_196:
        /*001c*/ 	.word	0x00000000
        /*0020*/ 	.short	0x0009
        /*0022*/ 	.short	0x0048
        /*0024*/ 	.byte	0x00, 0xf0, 0x11, 0x00


	//----- nvinfo : EIATTR_KPARAM_INFO
	.align		4
.L_197:
        /*0028*/ 	.byte	0x04, 0x17
        /*002a*/ 	.short	(.L_199 - .L_198)
.L_198:
        /*002c*/ 	.word	0x00000000
        /*0030*/ 	.short	0x0008
        /*0032*/ 	.short	0x0040
        /*0034*/ 	.byte	0x00, 0xf5, 0x21, 0x00


	//----- nvinfo : EIATTR_KPARAM_INFO
	.align		4
.L_199:
        /*0038*/ 	.byte	0x04, 0x17
        /*003a*/ 	.short	(.L_201 - .L_200)
.L_200:
        /*003c*/ 	.word	0x00000000
        /*0040*/ 	.short	0x0007
        /*0042*/ 	.short	0x0038
        /*0044*/ 	.byte	0x00, 0xf5, 0x21, 0x00


	//----- nvinfo : EIATTR_KPARAM_INFO
	.align		4
.L_201:
        /*0048*/ 	.byte	0x04, 0x17
        /*004a*/ 	.short	(.L_203 - .L_202)
.L_202:
        /*004c*/ 	.word	0x00000000
        /*0050*/ 	.short	0x0006
        /*0052*/ 	.short	0x0030
        /*0054*/ 	.byte	0x00, 0xf5, 0x21, 0x00


	//----- nvinfo : EIATTR_KPARAM_INFO
	.align		4
.L_203:
        /*0058*/ 	.byte	0x04, 0x17
        /*005a*/ 	.short	(.L_205 - .L_204)
.L_204:
        /*005c*/ 	.word	0x00000000
        /*0060*/ 	.short	0x0005
        /*0062*/ 	.short	0x0028
        /*0064*/ 	.byte	0x00, 0xf5, 0x21, 0x00


	//----- nvinfo : EIATTR_KPARAM_INFO
	.align		4
.L_205:
        /*0068*/ 	.byte	0x04, 0x17
        /*006a*/ 	.short	(.L_207 - .L_206)
.L_206:
        /*006c*/ 	.word	0x00000000
        /*0070*/ 	.short	0x0004
        /*0072*/ 	.short	0x0020
        /*0074*/ 	.byte	0x00, 0xf5, 0x21, 0x00


	//----- nvinfo : EIATTR_KPARAM_INFO
	.align		4
.L_207:
        /*0078*/ 	.byte	0x04, 0x17
        /*007a*/ 	.short	(.L_209 - .L_208)
.L_208:
        /*007c*/ 	.word	0x00000000
        /*0080*/ 	.short	0x0003
        /*0082*/ 	.short	0x0018
        /*0084*/ 	.byte	0x00, 0xf5, 0x21, 0x00


	//----- nvinfo : EIATTR_KPARAM_INFO
	.align		4
.L_209:
        /*0088*/ 	.byte	0x04, 0x17
        /*008a*/ 	.short	(.L_211 - .L_210)
.L_210:
        /*008c*/ 	.word	0x00000000
        /*0090*/ 	.short	0x0002
        /*0092*/ 	.short	0x0010
        /*0094*/ 	.byte	0x00, 0xf5, 0x21, 0x00


	//----- nvinfo : EIATTR_KPARAM_INFO
	.align		4
.L_211:
        /*0098*/ 	.byte	0x04, 0x17
        /*009a*/ 	.short	(.L_213 - .L_212)
.L_212:
        /*009c*/ 	.word	0x00000000
        /*00a0*/ 	.short	0x0001
        /*00a2*/ 	.short	0x0008
        /*00a4*/ 	.byte	0x00, 0xf5, 0x21, 0x00


	//----- nvinfo : EIATTR_KPARAM_INFO
	.align		4
.L_213:
        /*00a8*/ 	.byte	0x04, 0x17
        /*00aa*/ 	.short	(.L_215 - .L_214)
.L_214:
        /*00ac*/ 	.word	0x00000000
        /*00b0*/ 	.short	0x0000
        /*00b2*/ 	.short	0x0000
        /*00b4*/ 	.byte	0x00, 0xf5, 0x21, 0x00


	//----- nvinfo : EIATTR_SPARSE_MMA_MASK
	.align		4
.L_215:
        /*00b8*/ 	.byte	0x03, 0x50
        /*00ba*/ 	.short	0x0000


	//----- nvinfo : EIATTR_MAXREG_COUNT
	.align		4
        /*00bc*/ 	.byte	0x03, 0x1b
        /*00be*/ 	.short	0x00ff


	//----- nvinfo : EIATTR_MERCURY_ISA_VERSION
	.align		4
        /*00c0*/ 	.byte	0x03, 0x5f
        /*00c2*/ 	.short	0x0101


	//----- nvinfo : EIATTR_VRC_CTA_INIT_COUNT
	.align		4
        /*00c4*/ 	.byte	0x02, 0x4a
	.zero		1
	.zero		1


	//----- nvinfo : EIATTR_EXIT_INSTR_OFFSETS
	.align		4
        /*00c8*/ 	.byte	0x04, 0x1c
        /*00ca*/ 	.short	(.L_217 - .L_216)


	//   ....[0]....
.L_216:
        /*00cc*/ 	.word	0x00000070


	//   ....[1]....
        /*00d0*/ 	.word	0x000007a0


	//----- nvinfo : EIATTR_CBANK_PARAM_SIZE
	.align		4
.L_217:
        /*00d4*/ 	.byte	0x03, 0x19
        /*00d6*/ 	.short	0x0050


	//----- nvinfo : EIATTR_PARAM_CBANK
	.align		4
        /*00d8*/ 	.byte	0x04, 0x0a
        /*00da*/ 	.short	(.L_219 - .L_218)
	.align		4
.L_218:
        /*00dc*/ 	.word	index@(.nv.constant0._Z12clear_fieldsPiS_S_PdS_S_S0_S0_S0_ii)
        /*00e0*/ 	.short	0x0380
        /*00e2*/ 	.short	0x0050


	//----- nvinfo : EIATTR_SW_WAR
	.align		4
.L_219:
        /*00e4*/ 	.byte	0x04, 0x36
        /*00e6*/ 	.short	(.L_221 - .L_220)
.L_220:
        /*00e8*/ 	.word	0x00000008
.L_221:


//--------------------- .nv.callgraph             --------------------------
	.section	.nv.callgraph,"",@"SHT_CUDA_CALLGRAPH"
	.align	4
	.sectionentsize	8
	.align		4
        /*0000*/ 	.word	0x00000000
	.align		4
        /*0004*/ 	.word	0xffffffff
	.align		4
        /*0008*/ 	.word	0x00000000
	.align		4
        /*000c*/ 	.word	0xfffffffe
	.align		4
        /*0010*/ 	.word	0x00000000
	.align		4
        /*0014*/ 	.word	0xfffffffd
	.align		4
        /*0018*/ 	.word	0x00000000
	.align		4
        /*001c*/ 	.word	0xfffffffc


//--------------------- .text._Z12calculate_muPiS_S_S_PdS0_ii --------------------------
	.section	.text._Z12calculate_muPiS_S_S_PdS0_ii,"ax",@progbits
	.align	128
        .global         _Z12calculate_muPiS_S_S_PdS0_ii
        .type           _Z12calculate_muPiS_S_S_PdS0_ii,@function
        .size           _Z12calculate_muPiS_S_S_PdS0_ii,(.L_x_136 - _Z12calculate_muPiS_S_S_PdS0_ii)
        .other          _Z12calculate_muPiS_S_S_PdS0_ii,@"STO_CUDA_ENTRY STV_DEFAULT"
_Z12calculate_muPiS_S_S_PdS0_ii:
.text._Z12calculate_muPiS_S_S_PdS0_ii:
[----:B------:R-:W-:Y:S01]  /*0000*/  LDC R1, c[0x0][0x37c] ;  /* 0x0000df00ff017b82 */ /* 0x000fe20000000800 */
[----:B------:R-:W0:Y:S07]  /*0010*/  S2R R3, SR_TID.X ;  /* 0x0000000000037919 */ /* 0x000e2e0000002100 */
[----:B------:R-:W0:Y:S01]  /*0020*/  S2UR UR4, SR_CTAID.X ;  /* 0x00000000000479c3 */ /* 0x000e220000002500 */
[----:B------:R-:W1:Y:S07]  /*0030*/  LDCU UR5, c[0x0][0x3b4] ;  /* 0x00007680ff0577ac */ /* 0x000e6e0008000800 */
[----:B------:R-:W0:Y:S02]  /*0040*/  LDC R0, c[0x0][0x360] ;  /* 0x0000d800ff007b82 */ /* 0x000e240000000800 */
[----:B0-----:R-:W-:-:S05]  /*0050*/  IMAD R3, R0, UR4, R3 ;  /* 0x0000000400037c24 */ /* 0x001fca000f8e0203 */
[----:B-1----:R-:W-:-:S13]  /*0060*/  ISETP.GE.AND P0, PT, R3, UR5, PT ;  /* 0x0000000503007c0c */ /* 0x002fda000bf06270 */
[----:B------:R-:W-:Y:S05]  /*0070*/  @P0 EXIT ;  /* 0x000000000000094d */ /* 0x000fea0003800000 */
[----:B------:R-:W0:Y:S01]  /*0080*/  LDC.64 R4, c[0x0][0x380] ;  /* 0x0000e000ff047b82 */ /* 0x000e220000000a00 */
[----:B------:R-:W1:Y:S01]  /*0090*/  LDCU.64 UR8, c[0x0][0x358] ;  /* 0x00006b00ff0877ac */ /* 0x000e620008000a00 */
[----:B0-----:R-:W-:-:S05]  /*00a0*/  IMAD.WIDE R4, R3, 0x4, R4 ;  /* 0x0000000403047825 */ /* 0x001fca00078e0204 */
[----:B-1----:R-:W2:Y:S02]  /*00b0*/  LDG.E R20, desc[UR8][R4.64] ;  /* 0x0000000804147981 */ /* 0x002ea4000c1e1900 */
[----:B--2---:R-:W-:-:S13]  /*00c0*/  ISETP.GE.AND P0, PT, R20, 0x1, PT ;  /* 0x000000011400780c */ /* 0x004fda0003f06270 */
[----:B------:R-:W-:Y:S05]  /*00d0*/  @!P0 EXIT ;  /* 0x000000000000894d */ /* 0x000fea0003800000 */
[----:B------:R-:W0:Y:S01]  /*00e0*/  LDC.64 R18, c[0x0][0x398] ;  /* 0x0000e600ff127b82 */ /* 0x000e220000000a00 */
[----:B------:R-:W-:-:S07]  /*00f0*/  IMAD.SHL.U32 R0, R3, 0x2, RZ ;  /* 0x0000000203007824 */ /* 0x000fce00078e00ff */
[----:B------:R-:W1:Y:S01]  /*0100*/  LDC.64 R22, c[0x0][0x388] ;  /* 0x0000e200ff167b82 */ /* 0x000e620000000a00 */
[----:B0-----:R-:W-:-:S05]  /*0110*/  IMAD.WIDE R18, R0, 0x4, R18 ;  /* 0x0000000400127825 */ /* 0x001fca00078e0212 */
[----:B------:R-:W2:Y:S01]  /*0120*/  LDG.E R16, desc[UR8][R18.64] ;  /* 0x0000000812107981 */ /* 0x000ea2000c1e1900 */
[----:B-1----:R-:W-:-:S06]  /*0130*/  IMAD.WIDE R22, R3, 0x4, R22 ;  /* 0x0000000403167825 */ /* 0x002fcc00078e0216 */
[----:B------:R-:W3:Y:S01]  /*0140*/  LDG.E R22, desc[UR8][R22.64] ;  /* 0x0000000816167981 */ /* 0x000ee2000c1e1900 */
[----:B------:R-:W0:Y:S01]  /*0150*/  I2F.F64.U32 R20, R20 ;  /* 0x0000001400147312 */ /* 0x000e220000201800 */
[----:B------:R-:W-:Y:S01]  /*0160*/  IMAD.MOV.U32 R4, RZ, RZ, 0x1 ;  /* 0x00000001ff047424 */ /* 0x000fe200078e00ff */
[----:B------:R-:W-:Y:S06]  /*0170*/  BSSY.RECONVERGENT B1, `(.L_x_0) ;  /* 0x0000014000017945 */ /* 0x000fec0003800200 */
[----:B0-----:R-:W0:Y:S02]  /*0180*/  MUFU.RCP64H R5, R21 ;  /* 0x0000001500057308 */ /* 0x001e240000001800 */
[----:B0-----:R-:W-:-:S08]  /*0190*/  DFMA R6, -R20, R4, 1 ;  /* 0x3ff000001406742b */ /* 0x001fd00000000104 */
[----:B------:R-:W-:-:S08]  /*01a0*/  DFMA R6, R6, R6, R6 ;  /* 0x000000060606722b */ /* 0x000fd00000000006 */
[----:B------:R-:W-:-:S08]  /*01b0*/  DFMA R6, R4, R6, R4 ;  /* 0x000000060406722b */ /* 0x000fd00000000004 */
[----:B------:R-:W-:-:S08]  /*01c0*/  DFMA R4, -R20, R6, 1 ;  /* 0x3ff000001404742b */ /* 0x000fd00000000106 */
[----:B------:R-:W-:Y:S01]  /*01d0*/  DFMA R4, R6, R4, R6 ;  /* 0x000000040604722b */ /* 0x000fe20000000006 */
[----:B--2---:R-:W0:Y:S08]  /*01e0*/  I2F.F64 R16, R16 ;  /* 0x0000001000107312 */ /* 0x004e300000201c00 */
[----:B---3--:R-:W1:Y:S01]  /*01f0*/  I2F.F64 R22, R22 ;  /* 0x0000001600167312 */ /* 0x008e620000201c00 */
[----:B0-----:R-:W-:Y:S01]  /*0200*/  DMUL R28, R16, R4 ;  /* 0x00000004101c7228 */ /* 0x001fe20000000000 */
[----:B------:R-:W-:-:S07]  /*0210*/  FSETP.GEU.AND P1, PT, |R17|, 6.5827683646048100446e-37, PT ;  /* 0x036000001100780b */ /* 0x000fce0003f2e200 */
[----:B------:R-:W-:-:S08]  /*0220*/  DFMA R6, -R20, R28, R16 ;  /* 0x0000001c1406722b */ /* 0x000fd00000000110 */
[----:B------:R-:W-:-:S10]  /*0230*/  DFMA R28, R4, R6, R28 ;  /* 0x00000006041c722b */ /* 0x000fd4000000001c */
[----:B------:R-:W-:-:S05]  /*0240*/  FFMA R2, RZ, R21, R29 ;  /* 0x00000015ff027223 */ /* 0x000fca000000001d */
[----:B------:R-:W-:-:S13]  /*0250*/  FSETP.GT.AND P0, PT, |R2|, 1.469367938527859385e-39, PT ;  /* 0x001000000200780b */ /* 0x000fda0003f04200 */
[----:B-1----:R-:W-:Y:S05]  /*0260*/  @P0 BRA P1, `(.L_x_1) ;  /* 0x0000000000100947 */ /* 0x002fea0000800000 */
[----:B------:R-:W-:Y:S01]  /*0270*/  IMAD.MOV.U32 R12, RZ, RZ, R20 ;  /* 0x000000ffff0c7224 */ /* 0x000fe200078e0014 */
[----:B------:R-:W-:Y:S01]  /*0280*/  MOV R2, 0x2b0 ;  /* 0x000002b000027802 */ /* 0x000fe20000000f00 */
[----:B------:R-:W-:-:S07]  /*0290*/  IMAD.MOV.U32 R13, RZ, RZ, R21 ;  /* 0x000000ffff0d7224 */ /* 0x000fce00078e0015 */
[----:B------:R-:W-:Y:S05]  /*02a0*/  CALL.REL.NOINC `($__internal_0_$__cuda_sm20_div_rn_f64_full) ;  /* 0x0000001800bc7944 */ /* 0x000fea0003c00000 */
.L_x_1:
[----:B------:R-:W-:Y:S05]  /*02b0*/  BSYNC.RECONVERGENT B1 ;  /* 0x0000000000017941 */ /* 0x000fea0003800200 */
.L_x_0:
[----:B------:R-:W0:Y:S02]  /*02c0*/  LDC.64 R26, c[0x0][0x3a8] ;  /* 0x0000ea00ff1a7b82 */ /* 0x000e240000000a00 */
[----:B0-----:R-:W-:-:S05]  /*02d0*/  IMAD.WIDE R26, R0, 0x8, R26 ;  /* 0x00000008001a7825 */ /* 0x001fca00078e021a */
[----:B------:R0:W-:Y:S04]  /*02e0*/  STG.E.64 desc[UR8][R26.64], R28 ;  /* 0x0000001c1a007986 */ /* 0x0001e8000c101b08 */
[----:B------:R-:W2:Y:S01]  /*02f0*/  LDG.E R16, desc[UR8][R18.64+0x4] ;  /* 0x0000040812107981 */ /* 0x000ea2000c1e1900 */
[----:B------:R-:W1:Y:S01]  /*0300*/  MUFU.RCP64H R5, R21 ;  /* 0x0000001500057308 */ /* 0x000e620000001800 */
[----:B------:R-:W-:Y:S01]  /*0310*/  IMAD.MOV.U32 R4, RZ, RZ, 0x1 ;  /* 0x00000001ff047424 */ /* 0x000fe200078e00ff */
[----:B------:R-:W-:Y:S05]  /*0320*/  BSSY.RECONVERGENT B1, `(.L_x_2) ;  /* 0x0000012000017945 */ /* 0x000fea0003800200 */
[----:B-1----:R-:W-:-:S08]  /*0330*/  DFMA R6, -R20, R4, 1 ;  /* 0x3ff000001406742b */ /* 0x002fd00000000104 */
[----:B------:R-:W-:-:S08]  /*0340*/  DFMA R6, R6, R6, R6 ;  /* 0x000000060606722b */ /* 0x000fd00000000006 */
[----:B------:R-:W-:-:S08]  /*0350*/  DFMA R6, R4, R6, R4 ;  /* 0x000000060406722b */ /* 0x000fd00000000004 */
[----:B------:R-:W-:-:S08]  /*0360*/  DFMA R4, -R20, R6, 1 ;  /* 0x3ff000001404742b */ /* 0x000fd00000000106 */
[----:B------:R-:W-:Y:S01]  /*0370*/  DFMA R6, R6, R4, R6 ;  /* 0x000000040606722b */ /* 0x000fe20000000006 */
[----:B--2---:R-:W1:Y:S07]  /*0380*/  I2F.F64 R16, R16 ;  /* 0x0000001000107312 */ /* 0x004e6e0000201c00 */
[----:B-1----:R-:W-:Y:S01]  /*0390*/  DMUL R4, R6, R16 ;  /* 0x0000001006047228 */ /* 0x002fe20000000000 */
[----:B------:R-:W-:-:S07]  /*03a0*/  FSETP.GEU.AND P1, PT, |R17|, 6.5827683646048100446e-37, PT ;  /* 0x036000001100780b */ /* 0x000fce0003f2e200 */
[----:B0-----:R-:W-:-:S08]  /*03b0*/  DFMA R28, -R20, R4, R16 ;  /* 0x00000004141c722b */ /* 0x001fd00000000110 */
[----:B------:R-:W-:-:S10]  /*03c0*/  DFMA R28, R6, R28, R4 ;  /* 0x0000001c061c722b */ /* 0x000fd40000000004 */
[----:B------:R-:W-:-:S05]  /*03d0*/  FFMA R0, RZ, R21, R29 ;  /* 0x00000015ff007223 */ /* 0x000fca000000001d */
[----:B------:R-:W-:-:S13]  /*03e0*/  FSETP.GT.AND P0, PT, |R0|, 1.469367938527859385e-39, PT ;  /* 0x001000000000780b */ /* 0x000fda0003f04200 */
[----:B------:R-:W-:Y:S05]  /*03f0*/  @P0 BRA P1, `(.L_x_3) ;  /* 0x0000000000100947 */ /* 0x000fea0000800000 */
[----:B------:R-:W-:Y:S01]  /*0400*/  IMAD.MOV.U32 R12, RZ, RZ, R20 ;  /* 0x000000ffff0c7224 */ /* 0x000fe200078e0014 */
[----:B------:R-:W-:Y:S01]  /*0410*/  MOV R2, 0x440 ;  /* 0x0000044000027802 */ /* 0x000fe20000000f00 */
[----:B------:R-:W-:-:S07]  /*0420*/  IMAD.MOV.U32 R13, RZ, RZ, R21 ;  /* 0x000000ffff0d7224 */ /* 0x000fce00078e0015 */
[----:B------:R-:W-:Y:S05]  /*0430*/  CALL.REL.NOINC `($__internal_0_$__cuda_sm20_div_rn_f64_full) ;  /* 0x0000001800587944 */ /* 0x000fea0003c00000 */
.L_x_3:
[----:B------:R-:W-:Y:S05]  /*0440*/  BSYNC.RECONVERGENT B1 ;  /* 0x0000000000017941 */ /* 0x000fea0003800200 */
.L_x_2:
[----:B------:R-:W0:Y:S01]  /*0450*/  LDC R2, c[0x0][0x3b0] ;  /* 0x0000ec00ff027b82 */ /* 0x000e220000000800 */
[----:B------:R1:W-:Y:S01]  /*0460*/  STG.E.64 desc[UR8][R26.64+0x8], R28 ;  /* 0x0000081c1a007986 */ /* 0x0003e2000c101b08 */
[----:B0-----:R-:W-:-:S13]  /*0470*/  ISETP.GE.AND P0, PT, R2, 0x1, PT ;  /* 0x000000010200780c */ /* 0x001fda0003f06270 */
[----:B-1----:R-:W-:Y:S05]  /*0480*/  @!P0 EXIT ;  /* 0x000000000000894d */ /* 0x002fea0003800000 */
[C---:B------:R-:W-:Y:S01]  /*0490*/  ISETP.GE.U32.AND P0, PT, R2.reuse, 0x8, PT ;  /* 0x000000080200780c */ /* 0x040fe20003f06070 */
[----:B------:R-:W-:Y:S01]  /*04a0*/  IMAD R3, R3, R2, RZ ;  /* 0x0000000203037224 */ /* 0x000fe200078e02ff */
[----:B------:R-:W-:Y:S01]  /*04b0*/  LOP3.LUT R25, R2, 0x7, RZ, 0xc0, !PT ;  /* 0x0000000702197812 */ /* 0x000fe200078ec0ff */
[----:B------:R-:W-:-:S10]  /*04c0*/  IMAD.MOV.U32 R0, RZ, RZ, RZ ;  /* 0x000000ffff007224 */ /* 0x000fd400078e00ff */
[----:B------:R-:W-:Y:S05]  /*04d0*/  @!P0 BRA `(.L_x_4) ;  /* 0x0000000c002c8947 */ /* 0x000fea0003800000 */
[----:B------:R-:W0:Y:S01]  /*04e0*/  LDCU.64 UR6, c[0x0][0x390] ;  /* 0x00007200ff0677ac */ /* 0x000e220008000a00 */
[----:B------:R-:W-:Y:S02]  /*04f0*/  LOP3.LUT R0, R2, 0x7ffffff8, RZ, 0xc0, !PT ;  /* 0x7ffffff802007812 */ /* 0x000fe400078ec0ff */
[----:B------:R-:W-:Y:S01]  /*0500*/  MOV R26, R3 ;  /* 0x00000003001a7202 */ /* 0x000fe20000000f00 */
[----:B------:R-:W1:Y:S02]  /*0510*/  LDCU.64 UR4, c[0x0][0x3a0] ;  /* 0x00007400ff0477ac */ /* 0x000e640008000a00 */
[----:B------:R-:W-:Y:S01]  /*0520*/  IMAD.MOV R27, RZ, RZ, -R0 ;  /* 0x000000ffff1b7224 */ /* 0x000fe200078e0a00 */
[----:B0-----:R-:W-:Y:S02]  /*0530*/  UIADD3 UR6, UP0, UPT, UR6, 0x10, URZ ;  /* 0x0000001006067890 */ /* 0x001fe4000ff1e0ff */
[----:B-1----:R-:W-:Y:S02]  /*0540*/  UIADD3 UR4, UP1, UPT, UR4, 0x20, URZ ;  /* 0x0000002004047890 */ /* 0x002fe4000ff3e0ff */
[----:B------:R-:W-:-:S02]  /*0550*/  UIADD3.X UR7, UPT, UPT, URZ, UR7, URZ, UP0, !UPT ;  /* 0x00000007ff077290 */ /* 0x000fc400087fe4ff */
[----:B------:R-:W-:-:S12]  /*0560*/  UIADD3.X UR5, UPT, UPT, URZ, UR5, URZ, UP1, !UPT ;  /* 0x00000005ff057290 */ /* 0x000fd80008ffe4ff */
.L_x_21:
[----:B------:R-:W-:Y:S02]  /*0570*/  IMAD.U32 R20, RZ, RZ, UR6 ;  /* 0x00000006ff147e24 */ /* 0x000fe4000f8e00ff */
[----:B------:R-:W-:Y:S02]  /*0580*/  IMAD.U32 R21, RZ, RZ, UR7 ;  /* 0x00000007ff157e24 */ /* 0x000fe4000f8e00ff */
[----:B------:R-:W-:-:S05]  /*0590*/  IMAD.WIDE R20, R26, 0x4, R20 ;  /* 0x000000041a147825 */ /* 0x000fca00078e0214 */
[----:B------:R-:W2:Y:S01]  /*05a0*/  LDG.E R16, desc[UR8][R20.64+-0x10] ;  /* 0xfffff00814107981 */ /* 0x000ea2000c1e1900 */
[----:B0-----:R-:W0:Y:S01]  /*05b0*/  MUFU.RCP64H R5, R23 ;  /* 0x0000001700057308 */ /* 0x001e220000001800 */
[----:B------:R-:W-:Y:S01]  /*05c0*/  IMAD.MOV.U32 R4, RZ, RZ, 0x1 ;  /* 0x00000001ff047424 */ /* 0x000fe200078e00ff */
[----:B------:R-:W-:Y:S01]  /*05d0*/  BSSY.RECONVERGENT B1, `(.L_x_5) ;  /* 0x0000017000017945 */ /* 0x000fe20003800200 */
[----:B------:R-:W-:Y:S02]  /*05e0*/  VIADD R27, R27, 0x8 ;  /* 0x000000081b1b7836 */ /* 0x000fe40000000000 */
[----:B------:R-:W-:Y:S02]  /*05f0*/  IMAD.U32 R18, RZ, RZ, UR4 ;  /* 0x00000004ff127e24 */ /* 0x000fe4000f8e00ff */
[----:B------:R-:W-:Y:S01]  /*0600*/  IMAD.U32 R19, RZ, RZ, UR5 ;  /* 0x00000005ff137e24 */ /* 0x000fe2000f8e00ff */
[----:B------:R-:W-:Y:S01]  /*0610*/  ISETP.NE.AND P1, PT, R27, RZ, PT ;  /* 0x000000ff1b00720c */ /* 0x000fe20003f25270 */
[----:B------:R-:W-:Y:S01]  /*0620*/  IMAD.WIDE R18, R26, 0x8, R18 ;  /* 0x000000081a127825 */ /* 0x000fe200078e0212 */
[----:B0-----:R-:W-:-:S08]  /*0630*/  DFMA R6, -R22, R4, 1 ;  /* 0x3ff000001606742b */ /* 0x001fd00000000104 */
[----:B------:R-:W-:-:S08]  /*0640*/  DFMA R6, R6, R6, R6 ;  /* 0x000000060606722b */ /* 0x000fd00000000006 */
[----:B------:R-:W-:-:S08]  /*0650*/  DFMA R6, R4, R6, R4 ;  /* 0x000000060406722b */ /* 0x000fd00000000004 */
[----:B------:R-:W-:-:S08]  /*0660*/  DFMA R4, -R22, R6, 1 ;  /* 0x3ff000001604742b */ /* 0x000fd00000000106 */
[----:B------:R-:W-:Y:S01]  /*0670*/  DFMA R4, R6, R4, R6 ;  /* 0x000000040604722b */ /* 0x000fe20000000006 */
[----:B--2---:R-:W0:Y:S07]  /*0680*/  I2F.F64 R16, R16 ;  /* 0x0000001000107312 */ /* 0x004e2e0000201c00 */
[----:B0-----:R-:W-:Y:S01]  /*0690*/  DMUL R28, R16, R4 ;  /* 0x00000004101c7228 */ /* 0x001fe20000000000 */
[----:B------:R-:W-:-:S07]  /*06a0*/  FSETP.GEU.AND P2, PT, |R17|, 6.5827683646048100446e-37, PT ;  /* 0x036000001100780b */ /* 0x000fce0003f4e200 */
[----:B------:R-:W-:-:S08]  /*06b0*/  DFMA R6, -R22, R28, R16 ;  /* 0x0000001c1606722b */ /* 0x000fd00000000110 */
[----:B------:R-:W-:-:S10]  /*06c0*/  DFMA R28, R4, R6, R28 ;  /* 0x00000006041c722b */ /* 0x000fd4000000001c */
[----:B------:R-:W-:-:S05]  /*06d0*/  FFMA R2, RZ, R23, R29 ;  /* 0x00000017ff027223 */ /* 0x000fca000000001d */
[----:B------:R-:W-:-:S13]  /*06e0*/  FSETP.GT.AND P0, PT, |R2|, 1.469367938527859385e-39, PT ;  /* 0x001000000200780b */ /* 0x000fda0003f04200 */
[----:B------:R-:W-:Y:S05]  /*06f0*/  @P0 BRA P2, `(.L_x_6) ;  /* 0x0000000000100947 */ /* 0x000fea0001000000 */
[----:B------:R-:W-:Y:S01]  /*0700*/  MOV R12, R22 ;  /* 0x00000016000c7202 */ /* 0x000fe20000000f00 */
[----:B------:R-:W-:Y:S01]  /*0710*/  IMAD.MOV.U32 R13, RZ, RZ, R23 ;  /* 0x000000ffff0d7224 */ /* 0x000fe200078e0017 */
[----:B------:R-:W-:-:S07]  /*0720*/  MOV R2, 0x740 ;  /* 0x0000074000027802 */ /* 0x000fce0000000f00 */
[----:B------:R-:W-:Y:S05]  /*0730*/  CALL.REL.NOINC `($__internal_0_$__cuda_sm20_div_rn_f64_full) ;  /* 0x0000001400987944 */ /* 0x000fea0003c00000 */
.L_x_6:
[----:B------:R-:W-:Y:S05]  /*0740*/  BSYNC.RECONVERGENT B1 ;  /* 0x0000000000017941 */ /* 0x000fea0003800200 */
.L_x_5:
        /* <DEDUP_REMOVED lines=22> */
.L_x_8:
[----:B------:R-:W-:Y:S05]  /*08b0*/  BSYNC.RECONVERGENT B1 ;  /* 0x0000000000017941 */ /* 0x000fea0003800200 */
.L_x_7:
        /* <DEDUP_REMOVED lines=22> */
.L_x_10:
[----:B------:R-:W-:Y:S05]  /*0a20*/  BSYNC.RECONVERGENT B1 ;  /* 0x0000000000017941 */ /* 0x000fea0003800200 */
.L_x_9:
[----:B------:R0:W-:Y:S04]  /*0a30*/  STG.E.64 desc[UR8][R18.64+-0x10], R28 ;  /* 0xfffff01c12007986 */ /* 0x0001e8000c101b08 */
[----:B------:R-:W2:Y:S01]  /*0a40*/  LDG.E R16, desc[UR8][R20.64+-0x4] ;  /* 0xfffffc0814107981 */ /* 0x000ea2000c1e1900 */
[----:B------:R-:W1:Y:S01]  /*0a50*/  MUFU.RCP64H R5, R23 ;  /* 0x0000001700057308 */ /* 0x000e620000001800 */
[----:B------:R-:W-:Y:S01]  /*0a60*/  MOV R4, 0x1 ;  /* 0x0000000100047802 */ /* 0x000fe20000000f00 */
        /* <DEDUP_REMOVED lines=18> */
.L_x_12:
[----:B------:R-:W-:Y:S05]  /*0b90*/  BSYNC.RECONVERGENT B1 ;  /* 0x0000000000017941 */ /* 0x000fea0003800200 */
.L_x_11:
        /* <DEDUP_REMOVED lines=22> */
.L_x_14:
[----:B------:R-:W-:Y:S05]  /*0d00*/  BSYNC.RECONVERGENT B1 ;  /* 0x0000000000017941 */ /* 0x000fea0003800200 */
.L_x_13:
        /* <DEDUP_REMOVED lines=19> */
[----:B------:R-:W-:Y:S02]  /*0e40*/  MOV R13, R23 ;  /* 0x00000017000d7202 */ /* 0x000fe40000000f00 */
[----:B------:R-:W-:-:S07]  /*0e50*/  MOV R2, 0xe70 ;  /* 0x00000e7000027802 */ /* 0x000fce0000000f00 */
[----:B------:R-:W-:Y:S05]  /*0e60*/  CALL.REL.NOINC `($__internal_0_$__cuda_sm20_div_rn_f64_full) ;  /* 0x0000000c00cc7944 */ /* 0x000fea0003c00000 */
.L_x_16:
[----:B------:R-:W-:Y:S05]  /*0e70*/  BSYNC.RECONVERGENT B1 ;  /* 0x0000000000017941 */ /* 0x000fea0003800200 */
.L_x_15:
        /* <DEDUP_REMOVED lines=22> */
.L_x_18:
[----:B------:R-:W-:Y:S05]  /*0fe0*/  BSYNC.RECONVERGENT B1 ;  /* 0x0000000000017941 */ /* 0x000fea0003800200 */
.L_x_17:
        /* <DEDUP_REMOVED lines=22> */
.L_x_20:
[----:B------:R-:W-:Y:S05]  /*1150*/  BSYNC.RECONVERGENT B1 ;  /* 0x0000000000017941 */ /* 0x000fea0003800200 */
.L_x_19:
[----:B------:R0:W-:Y:S01]  /*1160*/  STG.E.64 desc[UR8][R18.64+0x18], R28 ;  /* 0x0000181c12007986 */ /* 0x0001e2000c101b08 */
[----:B------:R-:W-:Y:S01]  /*1170*/  VIADD R26, R26, 0x8 ;  /* 0x000000081a1a7836 */ /* 0x000fe20000000000 */
[----:B------:R-:W-:Y:S06]  /*1180*/  @P1 BRA `(.L_x_21) ;  /* 0xfffffff000f81947 */ /* 0x000fec000383ffff */
.L_x_4:
[----:B------:R-:W-:-:S13]  /*1190*/  ISETP.NE.AND P0, PT, R25, RZ, PT ;  /* 0x000000ff1900720c */ /* 0x000fda0003f05270 */
[----:B------:R-:W-:Y:S05]  /*11a0*/  @!P0 EXIT ;  /* 0x000000000000894d */ /* 0x000fea0003800000 */
[----:B------:R-:W1:Y:S01]  /*11b0*/  LDCU UR4, c[0x0][0x3b0] ;  /* 0x00007600ff0477ac */ /* 0x000e620008000800 */
[----:B------:R-:W-:Y:S01]  /*11c0*/  ISETP.GE.U32.AND P0, PT, R25, 0x4, PT ;  /* 0x000000041900780c */ /* 0x000fe20003f06070 */
[----:B-1----:R-:W-:-:S12]  /*11d0*/  ULOP3.LUT UR4, UR4, 0x3, URZ, 0xc0, !UPT ;  /* 0x0000000304047892 */ /* 0x002fd8000f8ec0ff */
[----:B------:R-:W-:Y:S05]  /*11e0*/  @!P0 BRA `(.L_x_22) ;  /* 0x0000000400888947 */ /* 0x000fea0003800000 */
[----:B------:R-:W1:Y:S01]  /*11f0*/  LDC.64 R20, c[0x0][0x390] ;  /* 0x0000e400ff147b82 */ /* 0x000e620000000a00 */
[----:B0-----:R-:W-:-:S05]  /*1200*/  IADD3 R18, PT, PT, R3, R0, RZ ;  /* 0x0000000003127210 */ /* 0x001fca0007ffe0ff */
[----:B-1----:R-:W-:-:S05]  /*1210*/  IMAD.WIDE R20, R18, 0x4, R20 ;  /* 0x0000000412147825 */ /* 0x002fca00078e0214 */
[----:B------:R-:W2:Y:S01]  /*1220*/  LDG.E R16, desc[UR8][R20.64] ;  /* 0x0000000814107981 */ /* 0x000ea2000c1e1900 */
[----:B------:R-:W0:Y:S01]  /*1230*/  MUFU.RCP64H R5, R23 ;  /* 0x0000001700057308 */ /* 0x000e220000001800 */
[----:B------:R-:W-:Y:S01]  /*1240*/  IMAD.MOV.U32 R4, RZ, RZ, 0x1 ;  /* 0x00000001ff047424 */ /* 0x000fe200078e00ff */
[----:B------:R-:W-:Y:S05]  /*1250*/  BSSY.RECONVERGENT B1, `(.L_x_23) ;  /* 0x0000012000017945 */ /* 0x000fea0003800200 */
        /* <DEDUP_REMOVED lines=17> */
.L_x_24:
[----:B------:R-:W-:Y:S05]  /*1370*/  BSYNC.RECONVERGENT B1 ;  /* 0x0000000000017941 */ /* 0x000fea0003800200 */
.L_x_23:
        /* <DEDUP_REMOVED lines=24> */
.L_x_26:
[----:B------:R-:W-:Y:S05]  /*1500*/  BSYNC.RECONVERGENT B1 ;  /* 0x0000000000017941 */ /* 0x000fea0003800200 */
.L_x_25:
        /* <DEDUP_REMOVED lines=22> */
.L_x_28:
[----:B------:R-:W-:Y:S05]  /*1670*/  BSYNC.RECONVERGENT B1 ;  /* 0x0000000000017941 */ /* 0x000fea0003800200 */
.L_x_27:
        /* <DEDUP_REMOVED lines=22> */
.L_x_30:
[----:B------:R-:W-:Y:S05]  /*17e0*/  BSYNC.RECONVERGENT B1 ;  /* 0x0000000000017941 */ /* 0x000fea0003800200 */
.L_x_29:
[----:B------:R1:W-:Y:S01]  /*17f0*/  STG.E.64 desc[UR8][R18.64+0x18], R28 ;  /* 0x0000181c12007986 */ /* 0x0003e2000c101b08 */
[----:B------:R-:W-:-:S07]  /*1800*/  VIADD R0, R0, 0x4 ;  /* 0x0000000400007836 */ /* 0x000fce0000000000 */
.L_x_22:
[----:B------:R-:W-:-:S13]  /*1810*/  ISETP.NE.AND P0, PT, RZ, UR4, PT ;  /* 0x00000004ff007c0c */ /* 0x000fda000bf05270 */
[----:B------:R-:W-:Y:S05]  /*1820*/  @!P0 EXIT ;  /* 0x000000000000894d */ /* 0x000fea0003800000 */
[----:B------:R-:W-:-:S09]  /*1830*/  UISETP.NE.AND UP0, UPT, UR4, 0x1, UPT ;  /* 0x000000010400788c */ /* 0x000fd2000bf05270 */
[----:B------:R-:W-:Y:S05]  /*1840*/  BRA.U !UP0, `(.L_x_31) ;  /* 0x0000000108d07547 */ /* 0x000fea000b800000 */
[----:B01----:R-:W0:Y:S01]  /*1850*/  LDC.64 R18, c[0x0][0x390] ;  /* 0x0000e400ff127b82 */ /* 0x003e220000000a00 */
[----:B------:R-:W-:-:S04]  /*1860*/  IMAD.IADD R20, R3, 0x1, R0 ;  /* 0x0000000103147824 */ /* 0x000fc800078e0200 */
[----:B0-----:R-:W-:-:S05]  /*1870*/  IMAD.WIDE R18, R20, 0x4, R18 ;  /* 0x0000000414127825 */ /* 0x001fca00078e0212 */
        /* <DEDUP_REMOVED lines=21> */
.L_x_33:
[----:B------:R-:W-:Y:S05]  /*19d0*/  BSYNC.RECONVERGENT B1 ;  /* 0x0000000000017941 */ /* 0x000fea0003800200 */
.L_x_32:
        /* <DEDUP_REMOVED lines=24> */
.L_x_35:
[----:B------:R-:W-:Y:S05]  /*1b60*/  BSYNC.RECONVERGENT B1 ;  /* 0x0000000000017941 */ /* 0x000fea0003800200 */
.L_x_34:
[----:B------:R2:W-:Y:S01]  /*1b70*/  STG.E.64 desc[UR8][R20.64+0x8], R28 ;  /* 0x0000081c14007986 */ /* 0x0005e2000c101b08 */
[----:B------:R-:W-:-:S07]  /*1b80*/  VIADD R0, R0, 0x2 ;  /* 0x0000000200007836 */ /* 0x000fce0000000000 */
.L_x_31:
[----:B------:R-:W3:Y:S02]  /*1b90*/  LDC R2, c[0x0][0x3b0] ;  /* 0x0000ec00ff027b82 */ /* 0x000ee40000000800 */
[----:B---3--:R-:W-:-:S04]  /*1ba0*/  LOP3.LUT R2, R2, 0x1, RZ, 0xc0, !PT ;  /* 0x0000000102027812 */ /* 0x008fc800078ec0ff */
[----:B------:R-:W-:-:S13]  /*1bb0*/  ISETP.NE.U32.AND P0, PT, R2, 0x1, PT ;  /* 0x000000010200780c */ /* 0x000fda0003f05070 */
[----:B------:R-:W-:Y:S05]  /*1bc0*/  @P0 EXIT ;  /* 0x000000000000094d */ /* 0x000fea0003800000 */
[----:B------:R-:W3:Y:S01]  /*1bd0*/  LDC.64 R4, c[0x0][0x390] ;  /* 0x0000e400ff047b82 */ /* 0x000ee20000000a00 */
[----:B------:R-:W-:-:S04]  /*1be0*/  IMAD.IADD R0, R3, 0x1, R0 ;  /* 0x0000000103007824 */ /* 0x000fc800078e0200 */
[----:B---3--:R-:W-:-:S06]  /*1bf0*/  IMAD.WIDE R2, R0, 0x4, R4 ;  /* 0x0000000400027825 */ /* 0x008fcc00078e0204 */
[----:B------:R-:W3:Y:S01]  /*1c00*/  LDG.E R2, desc[UR8][R2.64] ;  /* 0x0000000802027981 */ /* 0x000ee2000c1e1900 */
[----:B------:R-:W4:Y:S01]  /*1c10*/  MUFU.RCP64H R5, R23 ;  /* 0x0000001700057308 */ /* 0x000f220000001800 */
[----:B------:R-:W-:Y:S01]  /*1c20*/  MOV R4, 0x1 ;  /* 0x0000000100047802 */ /* 0x000fe20000000f00 */
[----:B------:R-:W-:Y:S05]  /*1c30*/  BSSY.RECONVERGENT B1, `(.L_x_36) ;  /* 0x0000012000017945 */ /* 0x000fea0003800200 */
[----:B----4-:R-:W-:-:S08]  /*1c40*/  DFMA R6, -R22, R4, 1 ;  /* 0x3ff000001606742b */ /* 0x010fd00000000104 */
[----:B------:R-:W-:-:S08]  /*1c50*/  DFMA R6, R6, R6, R6 ;  /* 0x000000060606722b */ /* 0x000fd00000000006 */
[----:B------:R-:W-:-:S08]  /*1c60*/  DFMA R6, R4, R6, R4 ;  /* 0x000000060406722b */ /* 0x000fd00000000004 */
[----:B------:R-:W-:-:S08]  /*1c70*/  DFMA R4, -R22, R6, 1 ;  /* 0x3ff000001604742b */ /* 0x000fd00000000106 */
[----:B------:R-:W-:Y:S01]  /*1c80*/  DFMA R6, R6, R4, R6 ;  /* 0x000000040606722b */ /* 0x000fe20000000006 */
[----:B---3--:R-:W0:Y:S07]  /*1c90*/  I2F.F64 R16, R2 ;  /* 0x0000000200107312 */ /* 0x008e2e0000201c00 */
[----:B012---:R-:W-:Y:S01]  /*1ca0*/  DMUL R28, R6, R16 ;  /* 0x00000010061c7228 */ /* 0x007fe20000000000 */
        /* <DEDUP_REMOVED lines=10> */
.L_x_37:
[----:B------:R-:W-:Y:S05]  /*1d50*/  BSYNC.RECONVERGENT B1 ;  /* 0x0000000000017941 */ /* 0x000fea0003800200 */
.L_x_36:
[----:B------:R-:W0:Y:S02]  /*1d60*/  LDC.64 R2, c[0x0][0x3a0] ;  /* 0x0000e800ff027b82 */ /* 0x000e240000000a00 */
[----:B0-----:R-:W-:-:S05]  /*1d70*/  IMAD.WIDE R2, R0, 0x8, R2 ;  /* 0x0000000800027825 */ /* 0x001fca00078e0202 */
[----:B------:R-:W-:Y:S01]  /*1d80*/  STG.E.64 desc[UR8][R2.64], R28 ;  /* 0x0000001c02007986 */ /* 0x000fe2000c101b08 */
[----:B------:R-:W-:Y:S05]  /*1d90*/  EXIT ;  /* 0x000000000000794d */ /* 0x000fea0003800000 */
        .weak           $__internal_0_$__cuda_sm20_div_rn_f64_full
        .type           $__internal_0_$__cuda_sm20_div_rn_f64_full,@function
        .size           $__internal_0_$__cuda_sm20_div_rn_f64_full,(.L_x_136 - $__internal_0_$__cuda_sm20_div_rn_f64_full)
$__internal_0_$__cuda_sm20_div_rn_f64_full:
[----:B------:R-:W-:Y:S01]  /*1da0*/  FSETP.GEU.AND P3, PT, |R17|, 1.469367938527859385e-39, PT ;  /* 0x001000001100780b */ /* 0x000fe20003f6e200 */
[----:B------:R-:W-:Y:S01]  /*1db0*/  IMAD.MOV.U32 R10, RZ, RZ, R16 ;  /* 0x000000ffff0a7224 */ /* 0x000fe200078e0010 */
[C---:B------:R-:W-:Y:S01]  /*1dc0*/  FSETP.GEU.AND P0, PT, |R13|.reuse, 1.469367938527859385e-39, PT ;  /* 0x001000000d00780b */ /* 0x040fe20003f0e200 */
[----:B------:R-:W-:Y:S01]  /*1dd0*/  BSSY.RECONVERGENT B0, `(.L_x_38) ;  /* 0x0000055000007945 */ /* 0x000fe20003800200 */
[----:B------:R-:W-:Y:S02]  /*1de0*/  LOP3.LUT R14, R13, 0x800fffff, RZ, 0xc0, !PT ;  /* 0x800fffff0d0e7812 */ /* 0x000fe400078ec0ff */
[----:B------:R-:W-:Y:S02]  /*1df0*/  LOP3.LUT R4, R17, 0x7ff00000, RZ, 0xc0, !PT ;  /* 0x7ff0000011047812 */ /* 0x000fe400078ec0ff */
[----:B------:R-:W-:Y:S01]  /*1e00*/  LOP3.LUT R15, R14, 0x3ff00000, RZ, 0xfc, !PT ;  /* 0x3ff000000e0f7812 */ /* 0x000fe200078efcff */
[----:B------:R-:W-:Y:S01]  /*1e10*/  IMAD.MOV.U32 R14, RZ, RZ, R12 ;  /* 0x000000ffff0e7224 */ /* 0x000fe200078e000c */
[----:B------:R-:W-:-:S02]  /*1e20*/  LOP3.LUT R7, R13, 0x7ff00000, RZ, 0xc0, !PT ;  /* 0x7ff000000d077812 */ /* 0x000fc400078ec0ff */
[----:B------:R-:W-:Y:S01]  /*1e30*/  MOV R28, 0x1 ;  /* 0x00000001001c7802 */ /* 0x000fe20000000f00 */
[----:B------:R-:W-:Y:S01]  /*1e40*/  @!P3 IMAD.MOV.U32 R8, RZ, RZ, RZ ;  /* 0x000000ffff08b224 */ /* 0x000fe200078e00ff */
[----:B------:R-:W-:Y:S01]  /*1e50*/  @!P3 LOP3.LUT R5, R13, 0x7ff00000, RZ, 0xc0, !PT ;  /* 0x7ff000000d05b812 */ /* 0x000fe200078ec0ff */
[----:B------:R-:W-:Y:S01]  /*1e60*/  @!P0 DMUL R14, R12, 8.98846567431157953865e+307 ;  /* 0x7fe000000c0e8828 */ /* 0x000fe20000000000 */
[C---:B------:R-:W-:Y:S02]  /*1e70*/  ISETP.GE.U32.AND P2, PT, R4.reuse, R7, PT ;  /* 0x000000070400720c */ /* 0x040fe40003f46070 */
[----:B------:R-:W-:Y:S01]  /*1e80*/  @!P3 ISETP.GE.U32.AND P4, PT, R4, R5, PT ;  /* 0x000000050400b20c */ /* 0x000fe20003f86070 */
[----:B------:R-:W-:Y:S02]  /*1e90*/  IMAD.MOV.U32 R5, RZ, RZ, 0x1ca00000 ;  /* 0x1ca00000ff057424 */ /* 0x000fe400078e00ff */
[----:B------:R-:W0:Y:S03]  /*1ea0*/  MUFU.RCP64H R29, R15 ;  /* 0x0000000f001d7308 */ /* 0x000e260000001800 */
[----:B------:R-:W-:-:S02]  /*1eb0*/  @!P3 SEL R9, R5, 0x63400000, !P4 ;  /* 0x634000000509b807 */ /* 0x000fc40006000000 */
[----:B------:R-:W-:Y:S02]  /*1ec0*/  SEL R11, R5, 0x63400000, !P2 ;  /* 0x63400000050b7807 */ /* 0x000fe40005000000 */
[--C-:B------:R-:W-:Y:S02]  /*1ed0*/  @!P3 LOP3.LUT R6, R9, 0x80000000, R17.reuse, 0xf8, !PT ;  /* 0x800000000906b812 */ /* 0x100fe400078ef811 */
[----:B------:R-:W-:Y:S02]  /*1ee0*/  LOP3.LUT R11, R11, 0x800fffff, R17, 0xf8, !PT ;  /* 0x800fffff0b0b7812 */ /* 0x000fe400078ef811 */
[----:B------:R-:W-:Y:S01]  /*1ef0*/  @!P3 LOP3.LUT R9, R6, 0x100000, RZ, 0xfc, !PT ;  /* 0x001000000609b812 */ /* 0x000fe200078efcff */
[----:B------:R-:W-:Y:S01]  /*1f00*/  IMAD.MOV.U32 R6, RZ, RZ, R4 ;  /* 0x000000ffff067224 */ /* 0x000fe200078e0004 */
[----:B------:R-:W-:-:S04]  /*1f10*/  @!P0 LOP3.LUT R7, R15, 0x7ff00000, RZ, 0xc0, !PT ;  /* 0x7ff000000f078812 */ /* 0x000fc800078ec0ff */
[----:B------:R-:W-:Y:S02]  /*1f20*/  @!P3 DFMA R10, R10, 2, -R8 ;  /* 0x400000000a0ab82b */ /* 0x000fe40000000808 */
[----:B0-----:R-:W-:-:S08]  /*1f30*/  DFMA R8, R28, -R14, 1 ;  /* 0x3ff000001c08742b */ /* 0x001fd0000000080e */
[----:B------:R-:W-:Y:S01]  /*1f40*/  DFMA R8, R8, R8, R8 ;  /* 0x000000080808722b */ /* 0x000fe20000000008 */
[----:B------:R-:W-:-:S05]  /*1f50*/  @!P3 LOP3.LUT R6, R11, 0x7ff00000, RZ, 0xc0, !PT ;  /* 0x7ff000000b06b812 */ /* 0x000fca00078ec0ff */
[----:B------:R-:W-:Y:S02]  /*1f60*/  VIADD R24, R6, 0xffffffff ;  /* 0xffffffff06187836 */ /* 0x000fe40000000000 */
[----:B------:R-:W-:-:S03]  /*1f70*/  DFMA R28, R28, R8, R28 ;  /* 0x000000081c1c722b */ /* 0x000fc6000000001c */
[----:B------:R-:W-:Y:S01]  /*1f80*/  ISETP.GT.U32.AND P0, PT, R24, 0x7feffffe, PT ;  /* 0x7feffffe1800780c */ /* 0x000fe20003f04070 */
[----:B------:R-:W-:-:S04]  /*1f90*/  VIADD R24, R7, 0xffffffff ;  /* 0xffffffff07187836 */ /* 0x000fc80000000000 */
[----:B------:R-:W-:Y:S01]  /*1fa0*/  DFMA R30, R28, -R14, 1 ;  /* 0x3ff000001c1e742b */ /* 0x000fe2000000080e */
[----:B------:R-:W-:-:S07]  /*1fb0*/  ISETP.GT.U32.OR P0, PT, R24, 0x7feffffe, P0 ;  /* 0x7feffffe1800780c */ /* 0x000fce0000704470 */
[----:B------:R-:W-:-:S08]  /*1fc0*/  DFMA R30, R28, R30, R28 ;  /* 0x0000001e1c1e722b */ /* 0x000fd0000000001c */
[----:B------:R-:W-:-:S08]  /*1fd0*/  DMUL R28, R30, R10 ;  /* 0x0000000a1e1c7228 */ /* 0x000fd00000000000 */
[----:B------:R-:W-:-:S08]  /*1fe0*/  DFMA R8, R28, -R14, R10 ;  /* 0x8000000e1c08722b */ /* 0x000fd0000000000a */
[----:B------:R-:W-:Y:S01]  /*1ff0*/  DFMA R8, R30, R8, R28 ;  /* 0x000000081e08722b */ /* 0x000fe2000000001c */
[----:B------:R-:W-:Y:S10]  /*2000*/  @P0 BRA `(.L_x_39) ;  /* 0x0000000000700947 */ /* 0x000ff40003800000 */
[----:B------:R-:W-:-:S04]  /*2010*/  LOP3.LUT R7, R13, 0x7ff00000, RZ, 0xc0, !PT ;  /* 0x7ff000000d077812 */ /* 0x000fc800078ec0ff */
[CC--:B------:R-:W-:Y:S02]  /*2020*/  VIADDMNMX R6, R4.reuse, -R7.reuse, 0xb9600000, !PT ;  /* 0xb960000004067446 */ /* 0x0c0fe40007800907 */
[----:B------:R-:W-:Y:S02]  /*2030*/  ISETP.GE.U32.AND P0, PT, R4, R7, PT ;  /* 0x000000070400720c */ /* 0x000fe40003f06070 */
[----:B------:R-:W-:Y:S02]  /*2040*/  VIMNMX R6, PT, PT, R6, 0x46a00000, PT ;  /* 0x46a0000006067848 */ /* 0x000fe40003fe0100 */
[----:B------:R-:W-:-:S05]  /*2050*/  SEL R5, R5, 0x63400000, !P0 ;  /* 0x6340000005057807 */ /* 0x000fca0004000000 */
[----:B------:R-:W-:Y:S02]  /*2060*/  IMAD.IADD R5, R6, 0x1, -R5 ;  /* 0x0000000106057824 */ /* 0x000fe400078e0a05 */
[----:B------:R-:W-:Y:S02]  /*2070*/  IMAD.MOV.U32 R6, RZ, RZ, RZ ;  /* 0x000000ffff067224 */ /* 0x000fe400078e00ff */
[----:B------:R-:W-:-:S06]  /*2080*/  VIADD R7, R5, 0x7fe00000 ;  /* 0x7fe0000005077836 */ /* 0x000fcc0000000000 */
[----:B------:R-:W-:-:S10]  /*2090*/  DMUL R28, R8, R6 ;  /* 0x00000006081c7228 */ /* 0x000fd40000000000 */
[----:B------:R-:W-:-:S13]  /*20a0*/  FSETP.GTU.AND P0, PT, |R29|, 1.469367938527859385e-39, PT ;  /* 0x001000001d00780b */ /* 0x000fda0003f0c200 */
[----:B------:R-:W-:Y:S05]  /*20b0*/  @P0 BRA `(.L_x_40) ;  /* 0x0000000000980947 */ /* 0x000fea0003800000 */
[----:B------:R-:W-:-:S06]  /*20c0*/  DFMA R10, R8, -R14, R10 ;  /* 0x8000000e080a722b */ /* 0x000fcc000000000a */
[----:B------:R-:W-:-:S04]  /*20d0*/  MOV R10, RZ ;  /* 0x000000ff000a7202 */ /* 0x000fc80000000f00 */
[C---:B------:R-:W-:Y:S02]  /*20e0*/  FSETP.NEU.AND P0, PT, R11.reuse, RZ, PT ;  /* 0x000000ff0b00720b */ /* 0x040fe40003f0d000 */
[----:B------:R-:W-:-:S04]  /*20f0*/  LOP3.LUT R12, R11, 0x80000000, R13, 0x48, !PT ;  /* 0x800000000b0c7812 */ /* 0x000fc800078e480d */
[----:B------:R-:W-:-:S07]  /*2100*/  LOP3.LUT R11, R12, R7, RZ, 0xfc, !PT ;  /* 0x000000070c0b7212 */ /* 0x000fce00078efcff */
[----:B------:R-:W-:Y:S05]  /*2110*/  @!P0 BRA `(.L_x_40) ;  /* 0x0000000000808947 */ /* 0x000fea0003800000 */
[----:B------:R-:W-:Y:S01]  /*2120*/  IMAD.MOV R7, RZ, RZ, -R5 ;  /* 0x000000ffff077224 */ /* 0x000fe200078e0a05 */
[----:B------:R-:W-:Y:S01]  /*2130*/  IADD3 R5, PT, PT, -R5, -0x43300000, RZ ;  /* 0xbcd0000005057810 */ /* 0x000fe20007ffe1ff */
[----:B------:R-:W-:-:S06]  /*2140*/  IMAD.MOV.U32 R6, RZ, RZ, RZ ;  /* 0x000000ffff067224 */ /* 0x000fcc00078e00ff */
[----:B------:R-:W-:Y:S02]  /*2150*/  DFMA R6, R28, -R6, R8 ;  /* 0x800000061c06722b */ /* 0x000fe40000000008 */
[----:B------:R-:W-:-:S08]  /*2160*/  DMUL.RP R8, R8, R10 ;  /* 0x0000000a08087228 */ /* 0x000fd00000008000 */
[----:B------:R-:W-:Y:S02]  /*2170*/  FSETP.NEU.AND P0, PT, |R7|, R5, PT ;  /* 0x000000050700720b */ /* 0x000fe40003f0d200 */
[----:B------:R-:W-:Y:S02]  /*2180*/  LOP3.LUT R12, R9, R12, RZ, 0x3c, !PT ;  /* 0x0000000c090c7212 */ /* 0x000fe400078e3cff */
[----:B------:R-:W-:Y:S02]  /*2190*/  FSEL R4, R8, R28, !P0 ;  /* 0x0000001c08047208 */ /* 0x000fe40004000000 */
[----:B------:R-:W-:-:S03]  /*21a0*/  FSEL R29, R12, R29, !P0 ;  /* 0x0000001d0c1d7208 */ /* 0x000fc60004000000 */
[----:B------:R-:W-:Y:S01]  /*21b0*/  IMAD.MOV.U32 R28, RZ, RZ, R4 ;  /* 0x000000ffff1c7224 */ /* 0x000fe200078e0004 */
[----:B------:R-:W-:Y:S06]  /*21c0*/  BRA `(.L_x_40) ;  /* 0x0000000000547947 */ /* 0x000fec0003800000 */
.L_x_39:
[----:B------:R-:W-:-:S14]  /*21d0*/  DSETP.NAN.AND P0, PT, R16, R16, PT ;  /* 0x000000101000722a */ /* 0x000fdc0003f08000 */
[----:B------:R-:W-:Y:S05]  /*21e0*/  @P0 BRA `(.L_x_41) ;  /* 0x0000000000440947 */ /* 0x000fea0003800000 */
[----:B------:R-:W-:-:S14]  /*21f0*/  DSETP.NAN.AND P0, PT, R12, R12, PT ;  /* 0x0000000c0c00722a */ /* 0x000fdc0003f08000 */
[----:B------:R-:W-:Y:S05]  /*2200*/  @P0 BRA `(.L_x_42) ;  /* 0x0000000000300947 */ /* 0x000fea0003800000 */
[----:B------:R-:W-:Y:S01]  /*2210*/  ISETP.NE.AND P0, PT, R6, R7, PT ;  /* 0x000000070600720c */ /* 0x000fe20003f05270 */
[----:B------:R-:W-:Y:S02]  /*2220*/  IMAD.MOV.U32 R28, RZ, RZ, 0x0 ;  /* 0x00000000ff1c7424 */ /* 0x000fe400078e00ff */
[----:B------:R-:W-:-:S10]  /*2230*/  IMAD.MOV.U32 R29, RZ, RZ, -0x80000 ;  /* 0xfff80000ff1d7424 */ /* 0x000fd400078e00ff */
[----:B------:R-:W-:Y:S05]  /*2240*/  @!P0 BRA `(.L_x_40) ;  /* 0x0000000000348947 */ /* 0x000fea0003800000 */
[----:B------:R-:W-:Y:S02]  /*2250*/  ISETP.NE.AND P0, PT, R6, 0x7ff00000, PT ;  /* 0x7ff000000600780c */ /* 0x000fe40003f05270 */
[----:B------:R-:W-:Y:S02]  /*2260*/  LOP3.LUT R29, R17, 0x80000000, R13, 0x48, !PT ;  /* 0x80000000111d7812 */ /* 0x000fe400078e480d */
[----:B------:R-:W-:-:S13]  /*2270*/  ISETP.EQ.OR P0, PT, R7, RZ, !P0 ;  /* 0x000000ff0700720c */ /* 0x000fda0004702670 */
[----:B------:R-:W-:Y:S01]  /*2280*/  @P0 LOP3.LUT R4, R29, 0x7ff00000, RZ, 0xfc, !PT ;  /* 0x7ff000001d040812 */ /* 0x000fe200078efcff */
[----:B------:R-:W-:Y:S01]  /*2290*/  @!P0 IMAD.MOV.U32 R28, RZ, RZ, RZ ;  /* 0x000000ffff1c8224 */ /* 0x000fe200078e00ff */
[----:B------:R-:W-:-:S03]  /*22a0*/  @P0 MOV R28, RZ ;  /* 0x000000ff001c0202 */ /* 0x000fc60000000f00 */
[----:B------:R-:W-:Y:S01]  /*22b0*/  @P0 IMAD.MOV.U32 R29, RZ, RZ, R4 ;  /* 0x000000ffff1d0224 */ /* 0x000fe200078e0004 */
[----:B------:R-:W-:Y:S06]  /*22c0*/  BRA `(.L_x_40) ;  /* 0x0000000000147947 */ /* 0x000fec0003800000 */
.L_x_42:
[----:B------:R-:W-:Y:S01]  /*22d0*/  LOP3.LUT R29, R13, 0x80000, RZ, 0xfc, !PT ;  /* 0x000800000d1d7812 */ /* 0x000fe200078efcff */
[----:B------:R-:W-:Y:S01]  /*22e0*/  IMAD.MOV.U32 R28, RZ, RZ, R12 ;  /* 0x000000ffff1c7224 */ /* 0x000fe200078e000c */
[----:B------:R-:W-:Y:S06]  /*22f0*/  BRA `(.L_x_40) ;  /* 0x0000000000087947 */ /* 0x000fec0003800000 */
.L_x_41:
[----:B------:R-:W-:Y:S01]  /*2300*/  LOP3.LUT R29, R17, 0x80000, RZ, 0xfc, !PT ;  /* 0x00080000111d7812 */ /* 0x000fe200078efcff */
[----:B------:R-:W-:-:S07]  /*2310*/  IMAD.MOV.U32 R28, RZ, RZ, R16 ;  /* 0x000000ffff1c7224 */ /* 0x000fce00078e0010 */
.L_x_40:
[----:B------:R-:W-:Y:S05]  /*2320*/  BSYNC.RECONVERGENT B0 ;  /* 0x0000000000007941 */ /* 0x000fea0003800200 */
.L_x_38:
[----:B------:R-:W-:Y:S02]  /*2330*/  IMAD.MOV.U32 R4, RZ, RZ, R2 ;  /* 0x000000ffff047224 */ /* 0x000fe400078e0002 */
[----:B------:R-:W-:-:S04]  /*2340*/  IMAD.MOV.U32 R5, RZ, RZ, 0x0 ;  /* 0x00000000ff057424 */ /* 0x000fc800078e00ff */
[----:B------:R-:W-:Y:S05]  /*2350*/  RET.REL.NODEC R4 `(_Z12calculate_muPiS_S_S_PdS0_ii) ;  /* 0xffffffdc04287950 */ /* 0x000fea0003c3ffff */
.L_x_43:
[----:B------:R-:W-:-:S00]  /*2360*/  BRA `(.L_x_43) ;  /* 0xfffffffc00fc7947 */ /* 0x000fc0000383ffff */
[----:B------:R-:W-:-:S00]  /*2370*/  NOP ;  /* 0x0000000000007918 */ /* 0x000fc00000000000 */
        /* <DEDUP_REMOVED lines=8> */
.L_x_136:


//--------------------- .text._Z14sum_by_label_2PdPbPiS1_S1_S1_S1_iiii --------------------------
	.section	.text._Z14sum_by_label_2PdPbPiS1_S1_S1_S1_iiii,"ax",@progbits
	.align	128
        .global         _Z14sum_by_label_2PdPbPiS1_S1_S1_S1_iiii
        .type           _Z14sum_by_label_2PdPbPiS1_S1_S1_S1_iiii,@function
        .size           _Z14sum_by_label_2PdPbPiS1_S1_S1_S1_iiii,(.L_x_139 - _Z14sum_by_label_2PdPbPiS1_S1_S1_S1_iiii)
        .other          _Z14sum_by_label_2PdPbPiS1_S1_S1_S1_iiii,@"STO_CUDA_ENTRY STV_DEFAULT"
_Z14sum_by_label_2PdPbPiS1_S1_S1_S1_iiii:
.text._Z14sum_by_label_2PdPbPiS1_S1_S1_S1_iiii:
        /* <DEDUP_REMOVED lines=10> */
[----:B------:R-:W2:Y:S06]  /*00a0*/  LDCU.64 UR6, c[0x0][0x388] ;  /* 0x00007100ff0677ac */ /* 0x000eac0008000a00 */
[----:B------:R-:W3:Y:S01]  /*00b0*/  LDC R4, c[0x0][0x3b8] ;  /* 0x0000ee00ff047b82 */ /* 0x000ee20000000800 */
[----:B0-----:R-:W-:-:S06]  /*00c0*/  IMAD.WIDE R2, R5, 0x4, R2 ;  /* 0x0000000405027825 */ /* 0x001fcc00078e0202 */
[----:B-1----:R0:W4:Y:S01]  /*00d0*/  LDG.E R3, desc[UR4][R2.64] ;  /* 0x0000000402037981 */ /* 0x002122000c1e1900 */
[----:B------:R-:W-:Y:S01]  /*00e0*/  IMAD.MOV.U32 R17, RZ, RZ, 0x1 ;  /* 0x00000001ff117424 */ /* 0x000fe200078e00ff */
[----:B---3--:R-:W-:-:S04]  /*00f0*/  IABS R9, R4 ;  /* 0x0000000400097213 */ /* 0x008fc80000000000 */
[----:B------:R-:W1:Y:S08]  /*0100*/  I2F.RP R0, R9 ;  /* 0x0000000900007306 */ /* 0x000e700000209400 */
[----:B-1----:R-:W1:Y:S02]  /*0110*/  MUFU.RCP R0, R0 ;  /* 0x0000000000007308 */ /* 0x002e640000001000 */
[----:B-1----:R-:W-:-:S06]  /*0120*/  VIADD R6, R0, 0xffffffe ;  /* 0x0ffffffe00067836 */ /* 0x002fcc0000000000 */
[----:B------:R1:W3:Y:S02]  /*0130*/  F2I.FTZ.U32.TRUNC.NTZ R7, R6 ;  /* 0x0000000600077305 */ /* 0x0002e4000021f000 */
[----:B-1----:R-:W-:Y:S02]  /*0140*/  HFMA2 R6, -RZ, RZ, 0, 0 ;  /* 0x00000000ff067431 */ /* 0x002fe400000001ff */
[----:B---3--:R-:W-:-:S04]  /*0150*/  IMAD.MOV R8, RZ, RZ, -R7 ;  /* 0x000000ffff087224 */ /* 0x008fc800078e0a07 */
[----:B------:R-:W-:Y:S01]  /*0160*/  IMAD R11, R8, R9, RZ ;  /* 0x00000009080b7224 */ /* 0x000fe200078e02ff */
[----:B------:R-:W-:-:S03]  /*0170*/  IABS R8, R5 ;  /* 0x0000000500087213 */ /* 0x000fc60000000000 */
[----:B------:R-:W-:-:S06]  /*0180*/  IMAD.HI.U32 R7, R7, R11, R6 ;  /* 0x0000000b07077227 */ /* 0x000fcc00078e0006 */
[----:B0-----:R-:W-:Y:S02]  /*0190*/  IMAD.HI.U32 R2, R7, R8, RZ ;  /* 0x0000000807027227 */ /* 0x001fe400078e00ff */
[----:B------:R-:W0:Y:S02]  /*01a0*/  LDC.64 R6, c[0x0][0x398] ;  /* 0x0000e600ff067b82 */ /* 0x000e240000000a00 */
[----:B------:R-:W-:-:S04]  /*01b0*/  IMAD.MOV R0, RZ, RZ, -R2 ;  /* 0x000000ffff007224 */ /* 0x000fc800078e0a02 */
[----:B------:R-:W-:-:S05]  /*01c0*/  IMAD R0, R9, R0, R8 ;  /* 0x0000000009007224 */ /* 0x000fca00078e0208 */
[----:B------:R-:W-:-:S13]  /*01d0*/  ISETP.GT.U32.AND P2, PT, R9, R0, PT ;  /* 0x000000000900720c */ /* 0x000fda0003f44070 */
[----:B------:R-:W-:Y:S01]  /*01e0*/  @!P2 IMAD.IADD R0, R0, 0x1, -R9 ;  /* 0x000000010000a824 */ /* 0x000fe200078e0a09 */
[----:B------:R-:W-:Y:S02]  /*01f0*/  @!P2 IADD3 R2, PT, PT, R2, 0x1, RZ ;  /* 0x000000010202a810 */ /* 0x000fe40007ffe0ff */
[----:B------:R-:W-:Y:S02]  /*0200*/  ISETP.NE.AND P2, PT, R4, RZ, PT ;  /* 0x000000ff0400720c */ /* 0x000fe40003f45270 */
[----:B------:R-:W-:Y:S02]  /*0210*/  ISETP.GE.U32.AND P0, PT, R0, R9, PT ;  /* 0x000000090000720c */ /* 0x000fe40003f06070 */
[----:B------:R-:W-:Y:S01]  /*0220*/  LOP3.LUT R0, R5, R4, RZ, 0x3c, !PT ;  /* 0x0000000405007212 */ /* 0x000fe200078e3cff */
[----:B------:R-:W1:Y:S03]  /*0230*/  LDC.64 R8, c[0x0][0x3b0] ;  /* 0x0000ec00ff087b82 */ /* 0x000e660000000a00 */
[----:B------:R-:W-:-:S07]  /*0240*/  ISETP.GE.AND P1, PT, R0, RZ, PT ;  /* 0x000000ff0000720c */ /* 0x000fce0003f26270 */
[----:B------:R-:W-:Y:S01]  /*0250*/  @P0 VIADD R2, R2, 0x1 ;  /* 0x0000000102020836 */ /* 0x000fe20000000000 */
[----:B--2---:R-:W-:-:S04]  /*0260*/  IADD3 R10, P0, PT, R5, UR6, RZ ;  /* 0x00000006050a7c10 */ /* 0x004fc8000ff1e0ff */
[----:B------:R-:W-:Y:S02]  /*0270*/  LEA.HI.X.SX32 R11, R5, UR7, 0x1, P0 ;  /* 0x00000007050b7c11 */ /* 0x000fe400080f0eff */
[----:B------:R-:W-:Y:S02]  /*0280*/  @!P1 IADD3 R2, PT, PT, -R2, RZ, RZ ;  /* 0x000000ff02029210 */ /* 0x000fe40007ffe1ff */
[----:B------:R-:W-:-:S05]  /*0290*/  @!P2 LOP3.LUT R2, RZ, R4, RZ, 0x33, !PT ;  /* 0x00000004ff02a212 */ /* 0x000fca00078e33ff */
[----:B------:R-:W-:-:S04]  /*02a0*/  IMAD.MOV R15, RZ, RZ, -R2 ;  /* 0x000000ffff0f7224 */ /* 0x000fc800078e0a02 */
[----:B------:R-:W-:Y:S01]  /*02b0*/  IMAD R15, R4, R15, R5 ;  /* 0x0000000f040f7224 */ /* 0x000fe200078e0205 */
[C---:B----4-:R-:W-:Y:S01]  /*02c0*/  SHF.L.U32 R13, R3.reuse, 0x1, RZ ;  /* 0x00000001030d7819 */ /* 0x050fe200000006ff */
[----:B0-----:R-:W-:-:S04]  /*02d0*/  IMAD.WIDE R6, R3, 0x4, R6 ;  /* 0x0000000403067825 */ /* 0x001fc800078e0206 */
[----:B-1----:R-:W-:Y:S01]  /*02e0*/  IMAD.WIDE R8, R13, 0x4, R8 ;  /* 0x000000040d087825 */ /* 0x002fe200078e0208 */
[----:B------:R0:W-:Y:S04]  /*02f0*/  REDG.E.ADD.STRONG.GPU desc[UR4][R6.64], R17 ;  /* 0x000000110600798e */ /* 0x0001e8000c12e104 */
[----:B------:R0:W-:Y:S04]  /*0300*/  REDG.E.ADD.STRONG.GPU desc[UR4][R8.64], R15 ;  /* 0x0000000f0800798e */ /* 0x0001e8000c12e104 */
[----:B------:R0:W-:Y:S04]  /*0310*/  REDG.E.ADD.STRONG.GPU desc[UR4][R8.64+0x4], R2 ;  /* 0x000004020800798e */ /* 0x0001e8000c12e104 */
[----:B------:R-:W2:Y:S02]  /*0320*/  LDG.E.U8 R10, desc[UR4][R10.64] ;  /* 0x000000040a0a7981 */ /* 0x000ea4000c1e1100 */
[----:B--2---:R-:W-:-:S13]  /*0330*/  ISETP.NE.AND P0, PT, R10, RZ, PT ;  /* 0x000000ff0a00720c */ /* 0x004fda0003f05270 */
[----:B0-----:R-:W-:Y:S05]  /*0340*/  @P0 EXIT ;  /* 0x000000000000094d */ /* 0x001fea0003800000 */
[----:B------:R-:W0:Y:S08]  /*0350*/  LDC R0, c[0x0][0x3c0] ;  /* 0x0000f000ff007b82 */ /* 0x000e300000000800 */
[----:B------:R-:W1:Y:S01]  /*0360*/  LDC.64 R6, c[0x0][0x3a0] ;  /* 0x0000e800ff067b82 */ /* 0x000e620000000a00 */
[----:B0-----:R-:W-:Y:S01]  /*0370*/  ISETP.GE.AND P0, PT, R0, 0x1, PT ;  /* 0x000000010000780c */ /* 0x001fe20003f06270 */
[----:B-1----:R-:W-:-:S05]  /*0380*/  IMAD.WIDE R6, R3, 0x4, R6 ;  /* 0x0000000403067825 */ /* 0x002fca00078e0206 */
[----:B------:R0:W-:Y:S07]  /*0390*/  REDG.E.ADD.STRONG.GPU desc[UR4][R6.64], R17 ;  /* 0x000000110600798e */ /* 0x0001ee000c12e104 */
[----:B------:R-:W-:Y:S05]  /*03a0*/  @!P0 EXIT ;  /* 0x000000000000894d */ /* 0x000fea0003800000 */
[C---:B------:R-:W-:Y:S01]  /*03b0*/  ISETP.GE.U32.AND P0, PT, R0.reuse, 0x10, PT ;  /* 0x000000100000780c */ /* 0x040fe20003f06070 */
[-C--:B------:R-:W-:Y:S01]  /*03c0*/  IMAD R4, R3, R0.reuse, RZ ;  /* 0x0000000003047224 */ /* 0x080fe200078e02ff */
[----:B------:R-:W-:Y:S01]  /*03d0*/  LOP3.LUT P1, R20, R0, 0xf, RZ, 0xc0, !PT ;  /* 0x0000000f00147812 */ /* 0x000fe2000782c0ff */
[----:B------:R-:W-:Y:S01]  /*03e0*/  IMAD R5, R5, R0, RZ ;  /* 0x0000000005057224 */ /* 0x000fe200078e02ff */
[----:B0-----:R-:W-:-:S09]  /*03f0*/  MOV R6, RZ ;  /* 0x000000ff00067202 */ /* 0x001fd20000000f00 */
[----:B------:R-:W-:Y:S05]  /*0400*/  @!P0 BRA `(.L_x_44) ;  /* 0x0000000000f48947 */ /* 0x000fea0003800000 */
[----:B------:R-:W-:Y:S01]  /*0410*/  LOP3.LUT R6, R0, 0x7ffffff0, RZ, 0xc0, !PT ;  /* 0x7ffffff000067812 */ /* 0x000fe200078ec0ff */
[----:B------:R-:W-:Y:S01]  /*0420*/  IMAD.MOV.U32 R10, RZ, RZ, R5 ;  /* 0x000000ffff0a7224 */ /* 0x000fe200078e0005 */
[----:B------:R-:W-:-:S03]  /*0430*/  MOV R7, R4 ;  /* 0x0000000400077202 */ /* 0x000fc60000000f00 */
[----:B------:R-:W-:-:S07]  /*0440*/  IMAD.MOV R11, RZ, RZ, -R6 ;  /* 0x000000ffff0b7224 */ /* 0x000fce00078e0a06 */
.L_x_45:
[----:B0-----:R-:W0:Y:S08]  /*0450*/  LDC.64 R2, c[0x0][0x380] ;  /* 0x0000e000ff027b82 */ /* 0x001e300000000a00 */
[----:B------:R-:W1:Y:S01]  /*0460*/  LDC.64 R8, c[0x0][0x3a8] ;  /* 0x0000ea00ff087b82 */ /* 0x000e620000000a00 */
[----:B0-----:R-:W-:-:S05]  /*0470*/  IMAD.WIDE R2, R10, 0x8, R2 ;  /* 0x000000080a027825 */ /* 0x001fca00078e0202 */
[----:B------:R-:W2:Y:S01]  /*0480*/  LDG.E.64 R12, desc[UR4][R2.64] ;  /* 0x00000004020c7981 */ /* 0x000ea2000c1e1b00 */
[----:B-1----:R-:W-:Y:S01]  /*0490*/  IMAD.WIDE R8, R7, 0x4, R8 ;  /* 0x0000000407087825 */ /* 0x002fe200078e0208 */
[----:B--2---:R-:W0:Y:S04]  /*04a0*/  F2I.F64.TRUNC R21, R12 ;  /* 0x0000000c00157311 */ /* 0x004e28000030d100 */
[----:B0-----:R0:W-:Y:S04]  /*04b0*/  REDG.E.ADD.STRONG.GPU desc[UR4][R8.64], R21 ;  /* 0x000000150800798e */ /* 0x0011e8000c12e104 */
[----:B------:R-:W2:Y:S02]  /*04c0*/  LDG.E.64 R14, desc[UR4][R2.64+0x8] ;  /* 0x00000804020e7981 */ /* 0x000ea4000c1e1b00 */
[----:B--2---:R-:W1:Y:S02]  /*04d0*/  F2I.F64.TRUNC R23, R14 ;  /* 0x0000000e00177311 */ /* 0x004e64000030d100 */
[----:B-1----:R1:W-:Y:S04]  /*04e0*/  REDG.E.ADD.STRONG.GPU desc[UR4][R8.64+0x4], R23 ;  /* 0x000004170800798e */ /* 0x0023e8000c12e104 */
[----:B------:R-:W2:Y:S02]  /*04f0*/  LDG.E.64 R16, desc[UR4][R2.64+0x10] ;  /* 0x0000100402107981 */ /* 0x000ea4000c1e1b00 */
[----:B--2---:R-:W2:Y:S02]  /*0500*/  F2I.F64.TRUNC R25, R16 ;  /* 0x0000001000197311 */ /* 0x004ea4000030d100 */
[----:B--2---:R2:W-:Y:S04]  /*0510*/  REDG.E.ADD.STRONG.GPU desc[UR4][R8.64+0x8], R25 ;  /* 0x000008190800798e */ /* 0x0045e8000c12e104 */
[----:B------:R-:W3:Y:S02]  /*0520*/  LDG.E.64 R18, desc[UR4][R2.64+0x18] ;  /* 0x0000180402127981 */ /* 0x000ee4000c1e1b00 */
[----:B---3--:R-:W3:Y:S02]  /*0530*/  F2I.F64.TRUNC R27, R18 ;  /* 0x00000012001b7311 */ /* 0x008ee4000030d100 */
[----:B---3--:R3:W-:Y:S04]  /*0540*/  REDG.E.ADD.STRONG.GPU desc[UR4][R8.64+0xc], R27 ;  /* 0x00000c1b0800798e */ /* 0x0087e8000c12e104 */
[----:B------:R-:W0:Y:S02]  /*0550*/  LDG.E.64 R12, desc[UR4][R2.64+0x20] ;  /* 0x00002004020c7981 */ /* 0x000e24000c1e1b00 */
[----:B0-----:R-:W0:Y:S02]  /*0560*/  F2I.F64.TRUNC R21, R12 ;  /* 0x0000000c00157311 */ /* 0x001e24000030d100 */
[----:B0-----:R0:W-:Y:S04]  /*0570*/  REDG.E.ADD.STRONG.GPU desc[UR4][R8.64+0x10], R21 ;  /* 0x000010150800798e */ /* 0x0011e8000c12e104 */
[----:B------:R-:W1:Y:S02]  /*0580*/  LDG.E.64 R14, desc[UR4][R2.64+0x28] ;  /* 0x00002804020e7981 */ /* 0x000e64000c1e1b00 */
[----:B-1----:R-:W1:Y:S02]  /*0590*/  F2I.F64.TRUNC R23, R14 ;  /* 0x0000000e00177311 */ /* 0x002e64000030d100 */
        /* <DEDUP_REMOVED lines=14> */
[----:B--2---:R-:W1:Y:S02]  /*0680*/  F2I.F64.TRUNC R25, R16 ;  /* 0x0000001000197311 */ /* 0x004e64000030d100 */
[----:B-1----:R0:W-:Y:S04]  /*0690*/  REDG.E.ADD.STRONG.GPU desc[UR4][R8.64+0x28], R25 ;  /* 0x000028190800798e */ /* 0x0021e8000c12e104 */
[----:B------:R-:W3:Y:S02]  /*06a0*/  LDG.E.64 R18, desc[UR4][R2.64+0x58] ;  /* 0x0000580402127981 */ /* 0x000ee4000c1e1b00 */
[----:B---3--:R-:W1:Y:S02]  /*06b0*/  F2I.F64.TRUNC R27, R18 ;  /* 0x00000012001b7311 */ /* 0x008e64000030d100 */
[----:B-1----:R0:W-:Y:S04]  /*06c0*/  REDG.E.ADD.STRONG.GPU desc[UR4][R8.64+0x2c], R27 ;  /* 0x00002c1b0800798e */ /* 0x0021e8000c12e104 */
[----:B------:R-:W2:Y:S02]  /*06d0*/  LDG.E.64 R12, desc[UR4][R2.64+0x60] ;  /* 0x00006004020c7981 */ /* 0x000ea4000c1e1b00 */
[----:B--2---:R-:W1:Y:S02]  /*06e0*/  F2I.F64.TRUNC R13, R12 ;  /* 0x0000000c000d7311 */ /* 0x004e64000030d100 */
[----:B-1----:R0:W-:Y:S04]  /*06f0*/  REDG.E.ADD.STRONG.GPU desc[UR4][R8.64+0x30], R13 ;  /* 0x0000300d0800798e */ /* 0x0021e8000c12e104 */
[----:B------:R-:W2:Y:S02]  /*0700*/  LDG.E.64 R14, desc[UR4][R2.64+0x68] ;  /* 0x00006804020e7981 */ /* 0x000ea4000c1e1b00 */
[----:B--2---:R-:W1:Y:S02]  /*0710*/  F2I.F64.TRUNC R15, R14 ;  /* 0x0000000e000f7311 */ /* 0x004e64000030d100 */
[----:B-1----:R0:W-:Y:S04]  /*0720*/  REDG.E.ADD.STRONG.GPU desc[UR4][R8.64+0x34], R15 ;  /* 0x0000340f0800798e */ /* 0x0021e8000c12e104 */
[----:B------:R-:W2:Y:S02]  /*0730*/  LDG.E.64 R16, desc[UR4][R2.64+0x70] ;  /* 0x0000700402107981 */ /* 0x000ea4000c1e1b00 */
[----:B--2---:R-:W1:Y:S02]  /*0740*/  F2I.F64.TRUNC R17, R16 ;  /* 0x0000001000117311 */ /* 0x004e64000030d100 */
[----:B-1----:R0:W-:Y:S04]  /*0750*/  REDG.E.ADD.STRONG.GPU desc[UR4][R8.64+0x38], R17 ;  /* 0x000038110800798e */ /* 0x0021e8000c12e104 */
[----:B------:R-:W2:Y:S01]  /*0760*/  LDG.E.64 R18, desc[UR4][R2.64+0x78] ;  /* 0x0000780402127981 */ /* 0x000ea2000c1e1b00 */
[----:B------:R-:W-:-:S04]  /*0770*/  IADD3 R11, PT, PT, R11, 0x10, RZ ;  /* 0x000000100b0b7810 */ /* 0x000fc80007ffe0ff */
[----:B------:R-:W-:Y:S01]  /*0780*/  ISETP.NE.AND P0, PT, R11, RZ, PT ;  /* 0x000000ff0b00720c */ /* 0x000fe20003f05270 */
[----:B------:R-:W-:Y:S01]  /*0790*/  VIADD R10, R10, 0x10 ;  /* 0x000000100a0a7836 */ /* 0x000fe20000000000 */
[----:B------:R-:W-:Y:S01]  /*07a0*/  IADD3 R7, PT, PT, R7, 0x10, RZ ;  /* 0x0000001007077810 */ /* 0x000fe20007ffe0ff */
[----:B--2---:R-:W1:Y:S02]  /*07b0*/  F2I.F64.TRUNC R19, R18 ;  /* 0x0000001200137311 */ /* 0x004e64000030d100 */
[----:B-1----:R0:W-:Y:S08]  /*07c0*/  REDG.E.ADD.STRONG.GPU desc[UR4][R8.64+0x3c], R19 ;  /* 0x00003c130800798e */ /* 0x0021f0000c12e104 */
[----:B------:R-:W-:Y:S05]  /*07d0*/  @P0 BRA `(.L_x_45) ;  /* 0xfffffffc001c0947 */ /* 0x000fea000383ffff */
.L_x_44:
[----:B------:R-:W-:Y:S05]  /*07e0*/  @!P1 EXIT ;  /* 0x000000000000994d */ /* 0x000fea0003800000 */
[----:B------:R-:W-:Y:S02]  /*07f0*/  ISETP.GE.U32.AND P0, PT, R20, 0x8, PT ;  /* 0x000000081400780c */ /* 0x000fe40003f06070 */
[----:B------:R-:W-:-:S04]  /*0800*/  LOP3.LUT R7, R0, 0x7, RZ, 0xc0, !PT ;  /* 0x0000000700077812 */ /* 0x000fc800078ec0ff */
[----:B------:R-:W-:-:S07]  /*0810*/  ISETP.NE.AND P1, PT, R7, RZ, PT ;  /* 0x000000ff0700720c */ /* 0x000fce0003f25270 */
[----:B------:R-:W-:Y:S06]  /*0820*/  @!P0 BRA `(.L_x_46) ;  /* 0x00000000007c8947 */ /* 0x000fec0003800000 */
[----:B------:R-:W1:Y:S01]  /*0830*/  LDC.64 R2, c[0x0][0x380] ;  /* 0x0000e000ff027b82 */ /* 0x000e620000000a00 */
[----:B0-----:R-:W-:-:S04]  /*0840*/  IMAD.IADD R9, R5, 0x1, R6 ;  /* 0x0000000105097824 */ /* 0x001fc800078e0206 */
[----:B-1----:R-:W-:-:S03]  /*0850*/  IMAD.WIDE R2, R9, 0x8, R2 ;  /* 0x0000000809027825 */ /* 0x002fc600078e0202 */
[----:B------:R-:W0:Y:S02]  /*0860*/  LDC.64 R8, c[0x0][0x3a8] ;  /* 0x0000ea00ff087b82 */ /* 0x000e240000000a00 */
[----:B------:R-:W2:Y:S01]  /*0870*/  LDG.E.64 R10, desc[UR4][R2.64] ;  /* 0x00000004020a7981 */ /* 0x000ea2000c1e1b00 */
[----:B------:R-:W-:-:S05]  /*0880*/  IADD3 R13, PT, PT, R4, R6, RZ ;  /* 0x00000006040d7210 */ /* 0x000fca0007ffe0ff */
[----:B0-----:R-:W-:Y:S01]  /*0890*/  IMAD.WIDE R8, R13, 0x4, R8 ;  /* 0x000000040d087825 */ /* 0x001fe200078e0208 */
[----:B--2---:R-:W0:Y:S04]  /*08a0*/  F2I.F64.TRUNC R19, R10 ;  /* 0x0000000a00137311 */ /* 0x004e28000030d100 */
[----:B0-----:R1:W-:Y:S04]  /*08b0*/  REDG.E.ADD.STRONG.GPU desc[UR4][R8.64], R19 ;  /* 0x000000130800798e */ /* 0x0013e8000c12e104 */
[----:B------:R-:W2:Y:S02]  /*08c0*/  LDG.E.64 R12, desc[UR4][R2.64+0x8] ;  /* 0x00000804020c7981 */ /* 0x000ea4000c1e1b00 */
[----:B--2---:R-:W0:Y:S02]  /*08d0*/  F2I.F64.TRUNC R21, R12 ;  /* 0x0000000c00157311 */ /* 0x004e24000030d100 */
        /* <DEDUP_REMOVED lines=18> */
[----:B0-----:R1:W-:Y:S01]  /*0a00*/  REDG.E.ADD.STRONG.GPU desc[UR4][R8.64+0x1c], R17 ;  /* 0x00001c110800798e */ /* 0x0013e2000c12e104 */
[----:B------:R-:W-:-:S07]  /*0a10*/  VIADD R6, R6, 0x8 ;  /* 0x0000000806067836 */ /* 0x000fce0000000000 */
.L_x_46:
[----:B------:R-:W-:Y:S05]  /*0a20*/  @!P1 EXIT ;  /* 0x000000000000994d */ /* 0x000fea0003800000 */
[----:B------:R-:W-:Y:S02]  /*0a30*/  ISETP.GE.U32.AND P0, PT, R7, 0x4, PT ;  /* 0x000000040700780c */ /* 0x000fe40003f06070 */
[----:B------:R-:W-:-:S04]  /*0a40*/  LOP3.LUT R0, R0, 0x3, RZ, 0xc0, !PT ;  /* 0x0000000300007812 */ /* 0x000fc800078ec0ff */
[----:B------:R-:W-:-:S07]  /*0a50*/  ISETP.NE.AND P1, PT, R0, RZ, PT ;  /* 0x000000ff0000720c */ /* 0x000fce0003f25270 */
[----:B------:R-:W-:Y:S06]  /*0a60*/  @!P0 BRA `(.L_x_47) ;  /* 0x00000000004c8947 */ /* 0x000fec0003800000 */
[----:B------:R-:W2:Y:S01]  /*0a70*/  LDC.64 R2, c[0x0][0x380] ;  /* 0x0000e000ff027b82 */ /* 0x000ea20000000a00 */
[----:B01----:R-:W-:-:S07]  /*0a80*/  IADD3 R17, PT, PT, R5, R6, RZ ;  /* 0x0000000605117210 */ /* 0x003fce0007ffe0ff */
[----:B------:R-:W0:Y:S01]  /*0a90*/  LDC.64 R8, c[0x0][0x3a8] ;  /* 0x0000ea00ff087b82 */ /* 0x000e220000000a00 */
[----:B--2---:R-:W-:-:S05]  /*0aa0*/  IMAD.WIDE R16, R17, 0x8, R2 ;  /* 0x0000000811107825 */ /* 0x004fca00078e0202 */
[----:B------:R-:W2:Y:S01]  /*0ab0*/  LDG.E.64 R2, desc[UR4][R16.64] ;  /* 0x0000000410027981 */ /* 0x000ea2000c1e1b00 */
[----:B------:R-:W-:-:S04]  /*0ac0*/  IMAD.IADD R15, R4, 0x1, R6 ;  /* 0x00000001040f7824 */ /* 0x000fc800078e0206 */
[----:B0-----:R-:W-:Y:S01]  /*0ad0*/  IMAD.WIDE R14, R15, 0x4, R8 ;  /* 0x000000040f0e7825 */ /* 0x001fe200078e0208 */
[----:B--2---:R-:W0:Y:S04]  /*0ae0*/  F2I.F64.TRUNC R3, R2 ;  /* 0x0000000200037311 */ /* 0x004e28000030d100 */
[----:B0-----:R2:W-:Y:S04]  /*0af0*/  REDG.E.ADD.STRONG.GPU desc[UR4][R14.64], R3 ;  /* 0x000000030e00798e */ /* 0x0015e8000c12e104 */
[----:B------:R-:W3:Y:S02]  /*0b00*/  LDG.E.64 R8, desc[UR4][R16.64+0x8] ;  /* 0x0000080410087981 */ /* 0x000ee4000c1e1b00 */
[----:B---3--:R-:W0:Y:S02]  /*0b10*/  F2I.F64.TRUNC R9, R8 ;  /* 0x0000000800097311 */ /* 0x008e24000030d100 */
[----:B0-----:R2:W-:Y:S04]  /*0b20*/  REDG.E.ADD.STRONG.GPU desc[UR4][R14.64+0x4], R9 ;  /* 0x000004090e00798e */ /* 0x0015e8000c12e104 */
[----:B------:R-:W3:Y:S02]  /*0b30*/  LDG.E.64 R10, desc[UR4][R16.64+0x10] ;  /* 0x00001004100a7981 */ /* 0x000ee4000c1e1b00 */
[----:B---3--:R-:W0:Y:S02]  /*0b40*/  F2I.F64.TRUNC R11, R10 ;  /* 0x0000000a000b7311 */ /* 0x008e24000030d100 */
[----:B0-----:R2:W-:Y:S04]  /*0b50*/  REDG.E.ADD.STRONG.GPU desc[UR4][R14.64+0x8], R11 ;  /* 0x0000080b0e00798e */ /* 0x0015e8000c12e104 */
[----:B------:R-:W3:Y:S02]  /*0b60*/  LDG.E.64 R12, desc[UR4][R16.64+0x18] ;  /* 0x00001804100c7981 */ /* 0x000ee4000c1e1b00 */
[----:B---3--:R-:W0:Y:S02]  /*0b70*/  F2I.F64.TRUNC R13, R12 ;  /* 0x0000000c000d7311 */ /* 0x008e24000030d100 */
[----:B0-----:R2:W-:Y:S01]  /*0b80*/  REDG.E.ADD.STRONG.GPU desc[UR4][R14.64+0xc], R13 ;  /* 0x00000c0d0e00798e */ /* 0x0015e2000c12e104 */
[----:B------:R-:W-:-:S07]  /*0b90*/  IADD3 R6, PT, PT, R6, 0x4, RZ ;  /* 0x0000000406067810 */ /* 0x000fce0007ffe0ff */
.L_x_47:
[----:B------:R-:W-:Y:S05]  /*0ba0*/  @!P1 EXIT ;  /* 0x000000000000994d */ /* 0x000fea0003800000 */
[----:B-12---:R-:W1:Y:S01]  /*0bb0*/  LDC.64 R10, c[0x0][0x3a8] ;  /* 0x0000ea00ff0a7b82 */ /* 0x006e620000000a00 */
[----:B------:R-:W-:Y:S01]  /*0bc0*/  IMAD.IADD R7, R5, 0x1, R6 ;  /* 0x0000000105077824 */ /* 0x000fe200078e0206 */
[----:B0-----:R-:W-:Y:S01]  /*0bd0*/  IADD3 R13, PT, PT, R4, R6, RZ ;  /* 0x00000006040d7210 */ /* 0x001fe20007ffe0ff */
[----:B------:R-:W-:-:S05]  /*0be0*/  IMAD.MOV R0, RZ, RZ, -R0 ;  /* 0x000000ffff007224 */ /* 0x000fca00078e0a00 */
[----:B------:R-:W0:Y:S02]  /*0bf0*/  LDC.64 R8, c[0x0][0x380] ;  /* 0x0000e000ff087b82 */ /* 0x000e240000000a00 */
.L_x_48:
[----:B0-----:R-:W-:-:S06]  /*0c00*/  IMAD.WIDE R2, R7, 0x8, R8 ;  /* 0x0000000807027825 */ /* 0x001fcc00078e0208 */
[----:B--2---:R-:W2:Y:S01]  /*0c10*/  LDG.E.64 R2, desc[UR4][R2.64] ;  /* 0x0000000402027981 */ /* 0x004ea2000c1e1b00 */
[----:B------:R-:W-:Y:S01]  /*0c20*/  IADD3 R0, PT, PT, R0, 0x1, RZ ;  /* 0x0000000100007810 */ /* 0x000fe20007ffe0ff */
[----:B-1----:R-:W-:-:S03]  /*0c30*/  IMAD.WIDE R4, R13, 0x4, R10 ;  /* 0x000000040d047825 */ /* 0x002fc600078e020a */
[----:B------:R-:W-:Y:S01]  /*0c40*/  ISETP.NE.AND P0, PT, R0, RZ, PT ;  /* 0x000000ff0000720c */ /* 0x000fe20003f05270 */
[----:B------:R-:W-:Y:S01]  /*0c50*/  VIADD R7, R7, 0x1 ;  /* 0x0000000107077836 */ /* 0x000fe20000000000 */
[----:B------:R-:W-:Y:S01]  /*0c60*/  IADD3 R13, PT, PT, R13, 0x1, RZ ;  /* 0x000000010d0d7810 */ /* 0x000fe20007ffe0ff */
[----:B--2---:R-:W0:Y:S02]  /*0c70*/  F2I.F64.TRUNC R15, R2 ;  /* 0x00000002000f7311 */ /* 0x004e24000030d100 */
[----:B0-----:R2:W-:Y:S08]  /*0c80*/  REDG.E.ADD.STRONG.GPU desc[UR4][R4.64], R15 ;  /* 0x0000000f0400798e */ /* 0x0015f0000c12e104 */
[----:B------:R-:W-:Y:S05]  /*0c90*/  @P0 BRA `(.L_x_48) ;  /* 0xfffffffc00d80947 */ /* 0x000fea000383ffff */
[----:B------:R-:W-:Y:S05]  /*0ca0*/  EXIT ;  /* 0x000000000000794d */ /* 0x000fea0003800000 */
.L_x_49:
        /* <DEDUP_REMOVED lines=13> */
.L_x_139:


//--------------------- .text._Z14clear_fields_2PiS_S_S_ii --------------------------
	.section	.text._Z14clear_fields_2PiS_S_S_ii,"ax",@progbits
	.align	128
        .global         _Z14clear_fields_2PiS_S_S_ii
        .type           _Z14clear_fields_2PiS_S_S_ii,@function
        .size           _Z14clear_fields_2PiS_S_S_ii,(.L_x_140 - _Z14clear_fields_2PiS_S_S_ii)
        .other          _Z14clear_fields_2PiS_S_S_ii,@"STO_CUDA_ENTRY STV_DEFAULT"
_Z14clear_fields_2PiS_S_S_ii:
.text._Z14clear_fields_2PiS_S_S_ii:
        /* <DEDUP_REMOVED lines=8> */
[----:B------:R-:W0:Y:S01]  /*0080*/  LDC R9, c[0x0][0x3a0] ;  /* 0x0000e800ff097b82 */ /* 0x000e220000000800 */
[----:B------:R-:W1:Y:S07]  /*0090*/  LDCU.64 UR6, c[0x0][0x358] ;  /* 0x00006b00ff0677ac */ /* 0x000e6e0008000a00 */
[----:B------:R-:W2:Y:S08]  /*00a0*/  LDC.64 R2, c[0x0][0x380] ;  /* 0x0000e000ff027b82 */ /* 0x000eb00000000a00 */
[----:B------:R-:W3:Y:S01]  /*00b0*/  LDC.64 R4, c[0x0][0x388] ;  /* 0x0000e200ff047b82 */ /* 0x000ee20000000a00 */
[----:B0-----:R-:W-:Y:S01]  /*00c0*/  ISETP.GE.AND P0, PT, R9, 0x1, PT ;  /* 0x000000010900780c */ /* 0x001fe20003f06270 */
[----:B--2---:R-:W-:-:S05]  /*00d0*/  IMAD.WIDE R2, R0, 0x4, R2 ;  /* 0x0000000400027825 */ /* 0x004fca00078e0202 */
[----:B-1----:R0:W-:Y:S01]  /*00e0*/  STG.E desc[UR6][R2.64], RZ ;  /* 0x000000ff02007986 */ /* 0x0021e2000c101906 */
[----:B---3--:R-:W-:-:S05]  /*00f0*/  IMAD.WIDE R4, R0, 0x4, R4 ;  /* 0x0000000400047825 */ /* 0x008fca00078e0204 */
[----:B------:R0:W-:Y:S01]  /*0100*/  STG.E desc[UR6][R4.64], RZ ;  /* 0x000000ff04007986 */ /* 0x0001e2000c101906 */
[----:B------:R-:W-:Y:S05]  /*0110*/  @!P0 BRA `(.L_x_50) ;  /* 0x0000000000d88947 */ /* 0x000fea0003800000 */
[C---:B------:R-:W-:Y:S01]  /*0120*/  ISETP.GE.U32.AND P1, PT, R9.reuse, 0x8, PT ;  /* 0x000000080900780c */ /* 0x040fe20003f26070 */
[----:B0-----:R-:W-:Y:S01]  /*0130*/  IMAD R4, R0, R9, RZ ;  /* 0x0000000900047224 */ /* 0x001fe200078e02ff */
[----:B------:R-:W-:Y:S01]  /*0140*/  LOP3.LUT R8, R9, 0x7, RZ, 0xc0, !PT ;  /* 0x0000000709087812 */ /* 0x000fe200078ec0ff */
[----:B------:R-:W-:-:S03]  /*0150*/  IMAD.MOV.U32 R5, RZ, RZ, RZ ;  /* 0x000000ffff057224 */ /* 0x000fc600078e00ff */
[----:B------:R-:W-:-:S07]  /*0160*/  ISETP.NE.AND P0, PT, R8, RZ, PT ;  /* 0x000000ff0800720c */ /* 0x000fce0003f05270 */
[----:B------:R-:W-:Y:S06]  /*0170*/  @!P1 BRA `(.L_x_51) ;  /* 0x0000000000549947 */ /* 0x000fec0003800000 */
[----:B------:R-:W0:Y:S01]  /*0180*/  LDCU.64 UR4, c[0x0][0x390] ;  /* 0x00007200ff0477ac */ /* 0x000e220008000a00 */
[----:B------:R-:W-:Y:S01]  /*0190*/  LOP3.LUT R5, R9, 0x7ffffff8, RZ, 0xc0, !PT ;  /* 0x7ffffff809057812 */ /* 0x000fe200078ec0ff */
[----:B------:R-:W-:-:S03]  /*01a0*/  IMAD.MOV.U32 R7, RZ, RZ, R4 ;  /* 0x000000ffff077224 */ /* 0x000fc600078e0004 */
[----:B------:R-:W-:Y:S01]  /*01b0*/  IADD3 R6, PT, PT, -R5, RZ, RZ ;  /* 0x000000ff05067210 */ /* 0x000fe20007ffe1ff */
[----:B0-----:R-:W-:-:S04]  /*01c0*/  UIADD3 UR4, UP0, UPT, UR4, 0x10, URZ ;  /* 0x0000001004047890 */ /* 0x001fc8000ff1e0ff */
[----:B------:R-:W-:-:S12]  /*01d0*/  UIADD3.X UR5, UPT, UPT, URZ, UR5, URZ, UP0, !UPT ;  /* 0x00000005ff057290 */ /* 0x000fd800087fe4ff */
.L_x_52:
[----:B------:R-:W-:Y:S01]  /*01e0*/  VIADD R6, R6, 0x8 ;  /* 0x0000000806067836 */ /* 0x000fe20000000000 */
[----:B0-----:R-:W-:Y:S01]  /*01f0*/  MOV R3, UR5 ;  /* 0x0000000500037c02 */ /* 0x001fe20008000f00 */
[----:B------:R-:W-:-:S03]  /*0200*/  IMAD.U32 R2, RZ, RZ, UR4 ;  /* 0x00000004ff027e24 */ /* 0x000fc6000f8e00ff */
[----:B------:R-:W-:Y:S01]  /*0210*/  ISETP.NE.AND P1, PT, R6, RZ, PT ;  /* 0x000000ff0600720c */ /* 0x000fe20003f25270 */
[C---:B------:R-:W-:Y:S01]  /*0220*/  IMAD.WIDE R2, R7.reuse, 0x4, R2 ;  /* 0x0000000407027825 */ /* 0x040fe200078e0202 */
[----:B------:R-:W-:-:S04]  /*0230*/  IADD3 R7, PT, PT, R7, 0x8, RZ ;  /* 0x0000000807077810 */ /* 0x000fc80007ffe0ff */
[----:B------:R0:W-:Y:S04]  /*0240*/  STG.E desc[UR6][R2.64+-0x10], RZ ;  /* 0xfffff0ff02007986 */ /* 0x0001e8000c101906 */
[----:B------:R0:W-:Y:S04]  /*0250*/  STG.E desc[UR6][R2.64+-0xc], RZ ;  /* 0xfffff4ff02007986 */ /* 0x0001e8000c101906 */
[----:B------:R0:W-:Y:S04]  /*0260*/  STG.E desc[UR6][R2.64+-0x8], RZ ;  /* 0xfffff8ff02007986 */ /* 0x0001e8000c101906 */
[----:B------:R0:W-:Y:S04]  /*0270*/  STG.E desc[UR6][R2.64+-0x4], RZ ;  /* 0xfffffcff02007986 */ /* 0x0001e8000c101906 */
[----:B------:R0:W-:Y:S04]  /*0280*/  STG.E desc[UR6][R2.64], RZ ;  /* 0x000000ff02007986 */ /* 0x0001e8000c101906 */
[----:B------:R0:W-:Y:S04]  /*0290*/  STG.E desc[UR6][R2.64+0x4], RZ ;  /* 0x000004ff02007986 */ /* 0x0001e8000c101906 */
[----:B------:R0:W-:Y:S04]  /*02a0*/  STG.E desc[UR6][R2.64+0x8], RZ ;  /* 0x000008ff02007986 */ /* 0x0001e8000c101906 */
[----:B------:R0:W-:Y:S01]  /*02b0*/  STG.E desc[UR6][R2.64+0xc], RZ ;  /* 0x00000cff02007986 */ /* 0x0001e2000c101906 */
[----:B------:R-:W-:Y:S05]  /*02c0*/  @P1 BRA `(.L_x_52) ;  /* 0xfffffffc00c41947 */ /* 0x000fea000383ffff */
.L_x_51:
[----:B------:R-:W-:Y:S05]  /*02d0*/  @!P0 BRA `(.L_x_50) ;  /* 0x0000000000688947 */ /* 0x000fea0003800000 */
[----:B------:R-:W-:Y:S02]  /*02e0*/  ISETP.GE.U32.AND P0, PT, R8, 0x4, PT ;  /* 0x000000040800780c */ /* 0x000fe40003f06070 */
[----:B------:R-:W-:-:S04]  /*02f0*/  LOP3.LUT R6, R9, 0x3, RZ, 0xc0, !PT ;  /* 0x0000000309067812 */ /* 0x000fc800078ec0ff */
[----:B------:R-:W-:-:S07]  /*0300*/  ISETP.NE.AND P1, PT, R6, RZ, PT ;  /* 0x000000ff0600720c */ /* 0x000fce0003f25270 */
[----:B------:R-:W-:Y:S06]  /*0310*/  @!P0 BRA `(.L_x_53) ;  /* 0x0000000000208947 */ /* 0x000fec0003800000 */
[----:B0-----:R-:W0:Y:S01]  /*0320*/  LDC.64 R2, c[0x0][0x390] ;  /* 0x0000e400ff027b82 */ /* 0x001e220000000a00 */
[----:B------:R-:W-:Y:S01]  /*0330*/  IMAD.IADD R7, R4, 0x1, R5 ;  /* 0x0000000104077824 */ /* 0x000fe200078e0205 */
[----:B------:R-:W-:-:S03]  /*0340*/  IADD3 R5, PT, PT, R5, 0x4, RZ ;  /* 0x0000000405057810 */ /* 0x000fc60007ffe0ff */
[----:B0-----:R-:W-:-:S05]  /*0350*/  IMAD.WIDE R2, R7, 0x4, R2 ;  /* 0x0000000407027825 */ /* 0x001fca00078e0202 */
[----:B------:R1:W-:Y:S04]  /*0360*/  STG.E desc[UR6][R2.64], RZ ;  /* 0x000000ff02007986 */ /* 0x0003e8000c101906 */
[----:B------:R1:W-:Y:S04]  /*0370*/  STG.E desc[UR6][R2.64+0x4], RZ ;  /* 0x000004ff02007986 */ /* 0x0003e8000c101906 */
[----:B------:R1:W-:Y:S04]  /*0380*/  STG.E desc[UR6][R2.64+0x8], RZ ;  /* 0x000008ff02007986 */ /* 0x0003e8000c101906 */
[----:B------:R1:W-:Y:S02]  /*0390*/  STG.E desc[UR6][R2.64+0xc], RZ ;  /* 0x00000cff02007986 */ /* 0x0003e4000c101906 */
.L_x_53:
[----:B------:R-:W-:Y:S05]  /*03a0*/  @!P1 BRA `(.L_x_50) ;  /* 0x0000000000349947 */ /* 0x000fea0003800000 */
[----:B01----:R-:W-:Y:S02]  /*03b0*/  LOP3.LUT R2, R9, 0x1, RZ, 0xc0, !PT ;  /* 0x0000000109027812 */ /* 0x003fe400078ec0ff */
[----:B------:R-:W-:Y:S02]  /*03c0*/  ISETP.NE.AND P0, PT, R6, 0x1, PT ;  /* 0x000000010600780c */ /* 0x000fe40003f05270 */
[----:B------:R-:W-:-:S11]  /*03d0*/  ISETP.NE.U32.AND P1, PT, R2, 0x1, PT ;  /* 0x000000010200780c */ /* 0x000fd60003f25070 */
[----:B------:R-:W0:Y:S01]  /*03e0*/  @P0 LDC.64 R2, c[0x0][0x390] ;  /* 0x0000e400ff020b82 */ /* 0x000e220000000a00 */
[----:B------:R-:W-:Y:S01]  /*03f0*/  @P0 IMAD.IADD R11, R4, 0x1, R5 ;  /* 0x00000001040b0824 */ /* 0x000fe200078e0205 */
[----:B------:R-:W-:-:S05]  /*0400*/  @P0 IADD3 R5, PT, PT, R5, 0x2, RZ ;  /* 0x0000000205050810 */ /* 0x000fca0007ffe0ff */
[----:B------:R-:W-:Y:S01]  /*0410*/  @!P1 IMAD.IADD R9, R4, 0x1, R5 ;  /* 0x0000000104099824 */ /* 0x000fe200078e0205 */
[----:B------:R-:W1:Y:S01]  /*0420*/  @!P1 LDC.64 R6, c[0x0][0x390] ;  /* 0x0000e400ff069b82 */ /* 0x000e620000000a00 */
[----:B0-----:R-:W-:-:S05]  /*0430*/  @P0 IMAD.WIDE R4, R11, 0x4, R2 ;  /* 0x000000040b040825 */ /* 0x001fca00078e0202 */
[----:B------:R2:W-:Y:S01]  /*0440*/  @P0 STG.E desc[UR6][R4.64], RZ ;  /* 0x000000ff04000986 */ /* 0x0005e2000c101906 */
[----:B-1----:R-:W-:-:S03]  /*0450*/  @!P1 IMAD.WIDE R2, R9, 0x4, R6 ;  /* 0x0000000409029825 */ /* 0x002fc600078e0206 */
[----:B------:R2:W-:Y:S04]  /*0460*/  @P0 STG.E desc[UR6][R4.64+0x4], RZ ;  /* 0x000004ff04000986 */ /* 0x0005e8000c101906 */
[----:B------:R2:W-:Y:S02]  /*0470*/  @!P1 STG.E desc[UR6][R2.64], RZ ;  /* 0x000000ff02009986 */ /* 0x0005e4000c101906 */
.L_x_50:
[----:B012---:R-:W0:Y:S01]  /*0480*/  LDC.64 R2, c[0x0][0x398] ;  /* 0x0000e600ff027b82 */ /* 0x007e220000000a00 */
[----:B------:R-:W-:-:S05]  /*0490*/  SHF.L.U32 R5, R0, 0x1, RZ ;  /* 0x0000000100057819 */ /* 0x000fca00000006ff */
[----:B0-----:R-:W-:-:S05]  /*04a0*/  IMAD.WIDE R2, R5, 0x4, R2 ;  /* 0x0000000405027825 */ /* 0x001fca00078e0202 */
[----:B------:R-:W-:Y:S04]  /*04b0*/  STG.E desc[UR6][R2.64+0x4], RZ ;  /* 0x000004ff02007986 */ /* 0x000fe8000c101906 */
[----:B------:R-:W-:Y:S01]  /*04c0*/  STG.E desc[UR6][R2.64], RZ ;  /* 0x000000ff02007986 */ /* 0x000fe2000c101906 */
[----:B------:R-:W-:Y:S05]  /*04d0*/  EXIT ;  /* 0x000000000000794d */ /* 0x000fea0003800000 */
.L_x_54:
        /* <DEDUP_REMOVED lines=10> */
.L_x_140:


//--------------------- .text._Z22calculate_mu_and_sigmaPiS_PdS_S_S0_S0_PyS0_S0_S0_S0_iii --------------------------
	.section	.text._Z22calculate_mu_and_sigmaPiS_PdS_S_S0_S0_PyS0_S0_S0_S0_iii,"ax",@progbits
	.align	128
        .global         _Z22calculate_mu_and_sigmaPiS_PdS_S_S0_S0_PyS0_S0_S0_S0_iii
        .type           _Z22calculate_mu_and_sigmaPiS_PdS_S_S0_S0_PyS0_S0_S0_S0_iii,@function
        .size           _Z22calculate_mu_and_sigmaPiS_PdS_S_S0_S0_PyS0_S0_S0_S0_iii,(.L_x_137 - _Z22calculate_mu_and_sigmaPiS_PdS_S_S0_S0_PyS0_S0_S0_S0_iii)
        .other          _Z22calculate_mu_and_sigmaPiS_PdS_S_S0_S0_PyS0_S0_S0_S0_iii,@"STO_CUDA_ENTRY STV_DEFAULT"
_Z22calculate_mu_and_sigmaPiS_PdS_S_S0_S0_PyS0_S0_S0_S0_iii:
.text._Z22calculate_mu_and_sigmaPiS_PdS_S_S0_S0_PyS0_S0_S0_S0_iii:
        /* <DEDUP_REMOVED lines=9> */
[----:B------:R-:W1:Y:S07]  /*0090*/  LDCU.64 UR6, c[0x0][0x358] ;  /* 0x00006b00ff0677ac */ /* 0x000e6e0008000a00 */
[----:B------:R-:W2:Y:S01]  /*00a0*/  LDC.64 R30, c[0x0][0x388] ;  /* 0x0000e200ff1e7b82 */ /* 0x000ea20000000a00 */
[----:B0-----:R-:W-:-:S05]  /*00b0*/  IMAD.WIDE R20, R0, 0x4, R20 ;  /* 0x0000000400147825 */ /* 0x001fca00078e0214 */
[----:B-1----:R-:W3:Y:S01]  /*00c0*/  LDG.E R3, desc[UR6][R20.64] ;  /* 0x0000000614037981 */ /* 0x002ee2000c1e1900 */
[----:B--2---:R-:W-:-:S05]  /*00d0*/  IMAD.WIDE R30, R0, 0x4, R30 ;  /* 0x00000004001e7825 */ /* 0x004fca00078e021e */
[----:B------:R-:W2:Y:S01]  /*00e0*/  LDG.E R2, desc[UR6][R30.64] ;  /* 0x000000061e027981 */ /* 0x000ea2000c1e1900 */
[----:B------:R-:W-:Y:S01]  /*00f0*/  BSSY.RECONVERGENT B1, `(.L_x_55) ;  /* 0x000009a000017945 */ /* 0x000fe20003800200 */
[----:B------:R-:W-:Y:S02]  /*0100*/  CS2R R14, SRZ ;  /* 0x00000000000e7805 */ /* 0x000fe4000001ff00 */
[----:B------:R-:W-:Y:S02]  /*0110*/  CS2R R12, SRZ ;  /* 0x00000000000c7805 */ /* 0x000fe4000001ff00 */
[----:B---3--:R-:W-:Y:S01]  /*0120*/  ISETP.GE.AND P0, PT, R3, 0x1, PT ;  /* 0x000000010300780c */ /* 0x008fe20003f06270 */
[----:B------:R0:W1:Y:S08]  /*0130*/  I2F.F64 R18, R3 ;  /* 0x0000000300127312 */ /* 0x0000700000201c00 */
[----:B--2---:R0:W2:Y:S04]  /*0140*/  I2F.F64 R16, R2 ;  /* 0x0000000200107312 */ /* 0x0040a80000201c00 */
[----:B------:R-:W-:Y:S05]  /*0150*/  @!P0 BRA `(.L_x_56) ;  /* 0x00000008004c8947 */ /* 0x000fea0003800000 */
[----:B-1----:R-:W-:Y:S01]  /*0160*/  ISETP.GT.AND P0, PT, R19, 0xfffff, PT ;  /* 0x000fffff1300780c */ /* 0x002fe20003f04270 */
[--C-:B------:R-:W-:Y:S01]  /*0170*/  IMAD.MOV.U32 R4, RZ, RZ, R18.reuse ;  /* 0x000000ffff047224 */ /* 0x100fe200078e0012 */
[----:B------:R-:W-:Y:S01]  /*0180*/  BSSY.RECONVERGENT B0, `(.L_x_57) ;  /* 0x0000053000007945 */ /* 0x000fe20003800200 */
[--C-:B------:R-:W-:Y:S02]  /*0190*/  IMAD.MOV.U32 R5, RZ, RZ, R19.reuse ;  /* 0x000000ffff057224 */ /* 0x100fe400078e0013 */
[----:B------:R-:W-:Y:S02]  /*01a0*/  IMAD.MOV.U32 R13, RZ, RZ, R19 ;  /* 0x000000ffff0d7224 */ /* 0x000fe400078e0013 */
[----:B------:R-:W-:-:S06]  /*01b0*/  IMAD.MOV.U32 R6, RZ, RZ, R18 ;  /* 0x000000ffff067224 */ /* 0x000fcc00078e0012 */
[----:B------:R-:W-:-:S10]  /*01c0*/  @!P0 DMUL R4, R18, 1.80143985094819840000e+16 ;  /* 0x4350000012048828 */ /* 0x000fd40000000000 */
[----:B------:R-:W-:Y:S02]  /*01d0*/  @!P0 IMAD.MOV.U32 R13, RZ, RZ, R5 ;  /* 0x000000ffff0d8224 */ /* 0x000fe400078e0005 */
[----:B------:R-:W-:Y:S02]  /*01e0*/  @!P0 IMAD.MOV.U32 R6, RZ, RZ, R4 ;  /* 0x000000ffff068224 */ /* 0x000fe400078e0004 */
[----:B0-----:R-:W-:-:S05]  /*01f0*/  VIADD R2, R13, 0xffffffff ;  /* 0xffffffff0d027836 */ /* 0x001fca0000000000 */
[----:B------:R-:W-:Y:S02]  /*0200*/  ISETP.GT.U32.AND P1, PT, R2, 0x7feffffe, PT ;  /* 0x7feffffe0200780c */ /* 0x000fe40003f24070 */
[----:B------:R-:W-:Y:S01]  /*0210*/  MOV R2, 0xfffffc01 ;  /* 0xfffffc0100027802 */ /* 0x000fe20000000f00 */
[----:B------:R-:W-:-:S10]  /*0220*/  @!P0 IMAD.MOV.U32 R2, RZ, RZ, -0x435 ;  /* 0xfffffbcbff028424 */ /* 0x000fd400078e00ff */
[----:B------:R-:W-:Y:S05]  /*0230*/  @P1 BRA `(.L_x_58) ;  /* 0x0000000400041947 */ /* 0x000fea0003800000 */
[----:B------:R-:W-:Y:S01]  /*0240*/  LOP3.LUT R4, R13, 0xfffff, RZ, 0xc0, !PT ;  /* 0x000fffff0d047812 */ /* 0x000fe200078ec0ff */
[----:B------:R-:W-:Y:S01]  /*0250*/  IMAD.MOV.U32 R22, RZ, RZ, -0x748574fc ;  /* 0x8b7a8b04ff167424 */ /* 0x000fe200078e00ff */
[----:B------:R-:W-:Y:S01]  /*0260*/  UMOV UR4, 0x3ae80f1e ;  /* 0x3ae80f1e00047882 */ /* 0x000fe20000000000 */
[----:B------:R-:W-:Y:S01]  /*0270*/  IMAD.MOV.U32 R23, RZ, RZ, 0x3ed0ee25 ;  /* 0x3ed0ee25ff177424 */ /* 0x000fe200078e00ff */
[----:B------:R-:W-:Y:S01]  /*0280*/  LOP3.LUT R5, R4, 0x3ff00000, RZ, 0xfc, !PT ;  /* 0x3ff0000004057812 */ /* 0x000fe200078efcff */
[----:B------:R-:W-:Y:S01]  /*0290*/  IMAD.MOV.U32 R4, RZ, RZ, R6 ;  /* 0x000000ffff047224 */ /* 0x000fe200078e0006 */
[----:B------:R-:W-:Y:S01]  /*02a0*/  UMOV UR5, 0x3eb1380b ;  /* 0x3eb1380b00057882 */ /* 0x000fe20000000000 */
[----:B------:R-:W-:Y:S01]  /*02b0*/  IMAD.MOV.U32 R6, RZ, RZ, RZ ;  /* 0x000000ffff067224 */ /* 0x000fe200078e00ff */
[----:B------:R-:W-:Y:S01]  /*02c0*/  ISETP.GE.U32.AND P0, PT, R5, 0x3ff6a09f, PT ;  /* 0x3ff6a09f0500780c */ /* 0x000fe20003f06070 */
[----:B------:R-:W-:Y:S01]  /*02d0*/  IMAD.MOV.U32 R25, RZ, RZ, 0x43300000 ;  /* 0x43300000ff197424 */ /* 0x000fe200078e00ff */
[----:B------:R-:W-:Y:S01]  /*02e0*/  LEA.HI R2, R13, R2, RZ, 0xc ;  /* 0x000000020d027211 */ /* 0x000fe200078f60ff */
[----:B------:R-:W-:Y:S01]  /*02f0*/  UMOV UR8, 0x80000000 ;  /* 0x8000000000087882 */ /* 0x000fe20000000000 */
[----:B------:R-:W-:-:S09]  /*0300*/  UMOV UR9, 0x43300000 ;  /* 0x4330000000097882 */ /* 0x000fd20000000000 */
[----:B------:R-:W-:Y:S02]  /*0310*/  @P0 VIADD R7, R5, 0xfff00000 ;  /* 0xfff0000005070836 */ /* 0x000fe40000000000 */
[----:B------:R-:W-:-:S03]  /*0320*/  @P0 VIADD R2, R2, 0x1 ;  /* 0x0000000102020836 */ /* 0x000fc60000000000 */
[----:B------:R-:W-:Y:S02]  /*0330*/  @P0 MOV R5, R7 ;  /* 0x0000000700050202 */ /* 0x000fe40000000f00 */
[----:B------:R-:W-:-:S04]  /*0340*/  LOP3.LUT R24, R2, 0x80000000, RZ, 0x3c, !PT ;  /* 0x8000000002187812 */ /* 0x000fc800078e3cff */
[C---:B------:R-:W-:Y:S02]  /*0350*/  DADD R14, R4.reuse, 1 ;  /* 0x3ff00000040e7429 */ /* 0x040fe40000000000 */
[----:B------:R-:W-:-:S04]  /*0360*/  DADD R4, R4, -1 ;  /* 0xbff0000004047429 */ /* 0x000fc80000000000 */
[----:B------:R-:W0:Y:S02]  /*0370*/  MUFU.RCP64H R7, R15 ;  /* 0x0000000f00077308 */ /* 0x000e240000001800 */
[----:B0-----:R-:W-:-:S08]  /*0380*/  DFMA R8, -R14, R6, 1 ;  /* 0x3ff000000e08742b */ /* 0x001fd00000000106 */
[----:B------:R-:W-:-:S08]  /*0390*/  DFMA R8, R8, R8, R8 ;  /* 0x000000080808722b */ /* 0x000fd00000000008 */
[----:B------:R-:W-:-:S08]  /*03a0*/  DFMA R6, R6, R8, R6 ;  /* 0x000000080606722b */ /* 0x000fd00000000006 */
[----:B------:R-:W-:-:S08]  /*03b0*/  DMUL R8, R4, R6 ;  /* 0x0000000604087228 */ /* 0x000fd00000000000 */
[----:B------:R-:W-:-:S08]  /*03c0*/  DFMA R8, R4, R6, R8 ;  /* 0x000000060408722b */ /* 0x000fd00000000008 */
[----:B------:R-:W-:Y:S02]  /*03d0*/  DMUL R10, R8, R8 ;  /* 0x00000008080a7228 */ /* 0x000fe40000000000 */
[----:B------:R-:W-:-:S06]  /*03e0*/  DADD R12, R4, -R8 ;  /* 0x00000000040c7229 */ /* 0x000fcc0000000808 */
[----:B------:R-:W-:Y:S01]  /*03f0*/  DFMA R14, R10, UR4, R22 ;  /* 0x000000040a0e7c2b */ /* 0x000fe20008000016 */
[----:B------:R-:W-:Y:S01]  /*0400*/  UMOV UR4, 0x9f02676f ;  /* 0x9f02676f00047882 */ /* 0x000fe20000000000 */
[----:B------:R-:W-:Y:S01]  /*0410*/  UMOV UR5, 0x3ef3b266 ;  /* 0x3ef3b26600057882 */ /* 0x000fe20000000000 */
[----:B------:R-:W-:Y:S02]  /*0420*/  DADD R22, R12, R12 ;  /* 0x000000000c167229 */ /* 0x000fe4000000000c */
[----:B------:R-:W-:Y:S01]  /*0430*/  DADD R12, R24, -UR8 ;  /* 0x80000008180c7e29 */ /* 0x000fe20008000000 */
[----:B------:R-:W-:Y:S01]  /*0440*/  UMOV UR8, 0xfefa39ef ;  /* 0xfefa39ef00087882 */ /* 0x000fe20000000000 */
[----:B------:R-:W-:Y:S01]  /*0450*/  UMOV UR9, 0x3fe62e42 ;  /* 0x3fe62e4200097882 */ /* 0x000fe20000000000 */
[----:B------:R-:W-:Y:S01]  /*0460*/  DFMA R14, R10, R14, UR4 ;  /* 0x000000040a0e7e2b */ /* 0x000fe2000800000e */
[----:B------:R-:W-:Y:S01]  /*0470*/  UMOV UR4, 0xa9ab0956 ;  /* 0xa9ab095600047882 */ /* 0x000fe20000000000 */
[----:B------:R-:W-:Y:S01]  /*0480*/  UMOV UR5, 0x3f1745cb ;  /* 0x3f1745cb00057882 */ /* 0x000fe20000000000 */
[----:B------:R-:W-:-:S02]  /*0490*/  DFMA R22, R4, -R8, R22 ;  /* 0x800000080416722b */ /* 0x000fc40000000016 */
[----:B------:R-:W-:-:S03]  /*04a0*/  DFMA R4, R12, UR8, R8 ;  /* 0x000000080c047c2b */ /* 0x000fc60008000008 */
[----:B------:R-:W-:Y:S01]  /*04b0*/  DFMA R14, R10, R14, UR4 ;  /* 0x000000040a0e7e2b */ /* 0x000fe2000800000e */
[----:B------:R-:W-:Y:S01]  /*04c0*/  UMOV UR4, 0x2d1b5154 ;  /* 0x2d1b515400047882 */ /* 0x000fe20000000000 */
[----:B------:R-:W-:Y:S01]  /*04d0*/  UMOV UR5, 0x3f3c71c7 ;  /* 0x3f3c71c700057882 */ /* 0x000fe20000000000 */
[----:B------:R-:W-:-:S05]  /*04e0*/  DMUL R22, R6, R22 ;  /* 0x0000001606167228 */ /* 0x000fca0000000000 */
[----:B------:R-:W-:Y:S01]  /*04f0*/  DFMA R14, R10, R14, UR4 ;  /* 0x000000040a0e7e2b */ /* 0x000fe2000800000e */
[----:B------:R-:W-:Y:S01]  /*0500*/  UMOV UR4, 0x923be72d ;  /* 0x923be72d00047882 */ /* 0x000fe20000000000 */
[----:B------:R-:W-:-:S06]  /*0510*/  UMOV UR5, 0x3f624924 ;  /* 0x3f62492400057882 */ /* 0x000fcc0000000000 */
        /* <DEDUP_REMOVED lines=8> */
[----:B------:R-:W-:Y:S02]  /*05a0*/  UMOV UR5, 0x3fe62e42 ;  /* 0x3fe62e4200057882 */ /* 0x000fe40000000000 */
[----:B------:R-:W-:Y:S01]  /*05b0*/  DFMA R24, R12, -UR4, R4 ;  /* 0x800000040c187c2b */ /* 0x000fe20008000004 */
[----:B------:R-:W-:Y:S01]  /*05c0*/  UMOV UR4, 0x3b39803f ;  /* 0x3b39803f00047882 */ /* 0x000fe20000000000 */
[----:B------:R-:W-:Y:S02]  /*05d0*/  UMOV UR5, 0x3c7abc9e ;  /* 0x3c7abc9e00057882 */ /* 0x000fe40000000000 */
[----:B------:R-:W-:-:S04]  /*05e0*/  DMUL R14, R10, R14 ;  /* 0x0000000e0a0e7228 */ /* 0x000fc80000000000 */
[----:B------:R-:W-:-:S04]  /*05f0*/  DADD R24, -R8, R24 ;  /* 0x0000000008187229 */ /* 0x000fc80000000118 */
[----:B------:R-:W-:-:S08]  /*0600*/  DFMA R14, R8, R14, R22 ;  /* 0x0000000e080e722b */ /* 0x000fd00000000016 */
[----:B------:R-:W-:-:S08]  /*0610*/  DADD R14, R14, -R24 ;  /* 0x000000000e0e7229 */ /* 0x000fd00000000818 */
[----:B------:R-:W-:-:S08]  /*0620*/  DFMA R14, R12, UR4, R14 ;  /* 0x000000040c0e7c2b */ /* 0x000fd0000800000e */
[----:B------:R-:W-:Y:S01]  /*0630*/  DADD R4, R4, R14 ;  /* 0x0000000004047229 */ /* 0x000fe2000000000e */
[----:B------:R-:W-:Y:S10]  /*0640*/  BRA `(.L_x_59) ;  /* 0x0000000000187947 */ /* 0x000ff40003800000 */
.L_x_58:
[----:B------:R-:W-:Y:S01]  /*0650*/  MOV R6, 0x0 ;  /* 0x0000000000067802 */ /* 0x000fe20000000f00 */
[----:B------:R-:W-:Y:S01]  /*0660*/  IMAD.MOV.U32 R7, RZ, RZ, 0x7ff00000 ;  /* 0x7ff00000ff077424 */ /* 0x000fe200078e00ff */
[----:B------:R-:W-:-:S05]  /*0670*/  LOP3.LUT P0, RZ, R5, 0x7fffffff, RZ, 0xc0, !PT ;  /* 0x7fffffff05ff7812 */ /* 0x000fca000780c0ff */
[----:B------:R-:W-:-:S10]  /*0680*/  DFMA R6, R4, R6, +INF ;  /* 0x7ff000000406742b */ /* 0x000fd40000000006 */
[----:B------:R-:W-:Y:S02]  /*0690*/  FSEL R4, R6, RZ, P0 ;  /* 0x000000ff06047208 */ /* 0x000fe40000000000 */
[----:B------:R-:W-:-:S07]  /*06a0*/  FSEL R5, R7, -QNAN , P0 ;  /* 0xfff0000007057808 */ /* 0x000fce0000000000 */
.L_x_59:
[----:B------:R-:W-:Y:S05]  /*06b0*/  BSYNC.RECONVERGENT B0 ;  /* 0x0000000000007941 */ /* 0x000fea0003800200 */
.L_x_57:
[----:B------:R-:W0:Y:S01]  /*06c0*/  LDC.64 R8, c[0x0][0x390] ;  /* 0x0000e400ff087b82 */ /* 0x000e220000000a00 */
[----:B------:R-:W-:-:S07]  /*06d0*/  IMAD.SHL.U32 R7, R0, 0x2, RZ ;  /* 0x0000000200077824 */ /* 0x000fce00078e00ff */
[----:B------:R-:W1:Y:S01]  /*06e0*/  LDC.64 R12, c[0x0][0x3a0] ;  /* 0x0000e800ff0c7b82 */ /* 0x000e620000000a00 */
[----:B0-----:R-:W-:-:S05]  /*06f0*/  IMAD.WIDE R8, R0, 0x8, R8 ;  /* 0x0000000800087825 */ /* 0x001fca00078e0208 */
[----:B------:R0:W-:Y:S01]  /*0700*/  STG.E.64 desc[UR6][R8.64], R4 ;  /* 0x0000000408007986 */ /* 0x0001e2000c101b06 */
[----:B-1----:R-:W-:-:S05]  /*0710*/  IMAD.WIDE R12, R7, 0x4, R12 ;  /* 0x00000004070c7825 */ /* 0x002fca00078e020c */
[----:B------:R-:W3:Y:S01]  /*0720*/  LDG.E R26, desc[UR6][R12.64] ;  /* 0x000000060c1a7981 */ /* 0x000ee2000c1e1900 */
        /* <DEDUP_REMOVED lines=8> */
[----:B---3--:R-:W1:Y:S07]  /*07b0*/  I2F.F64 R26, R26 ;  /* 0x0000001a001a7312 */ /* 0x008e6e0000201c00 */
        /* <DEDUP_REMOVED lines=10> */
[----:B--2---:R-:W-:Y:S05]  /*0860*/  CALL.REL.NOINC `($__internal_1_$__cuda_sm20_div_rn_f64_full) ;  /* 0x0000002c000c7944 */ /* 0x004fea0003c00000 */
.L_x_61:
[----:B------:R-:W-:Y:S05]  /*0870*/  BSYNC.RECONVERGENT B2 ;  /* 0x0000000000027941 */ /* 0x000fea0003800200 */
.L_x_60:
[----:B------:R-:W3:Y:S01]  /*0880*/  LDG.E R26, desc[UR6][R12.64+0x4] ;  /* 0x000004060c1a7981 */ /* 0x000ee2000c1e1900 */
[----:B------:R-:W0:Y:S01]  /*0890*/  MUFU.RCP64H R9, R19 ;  /* 0x0000001300097308 */ /* 0x000e220000001800 */
[----:B------:R-:W-:Y:S01]  /*08a0*/  MOV R8, 0x1 ;  /* 0x0000000100087802 */ /* 0x000fe20000000f00 */
[----:B------:R-:W-:Y:S05]  /*08b0*/  BSSY.RECONVERGENT B2, `(.L_x_62) ;  /* 0x0000016000027945 */ /* 0x000fea0003800200 */
[----:B0-----:R-:W-:-:S08]  /*08c0*/  DFMA R10, -R18, R8, 1 ;  /* 0x3ff00000120a742b */ /* 0x001fd00000000108 */
[----:B------:R-:W-:-:S08]  /*08d0*/  DFMA R10, R10, R10, R10 ;  /* 0x0000000a0a0a722b */ /* 0x000fd0000000000a */
[----:B------:R-:W-:-:S08]  /*08e0*/  DFMA R10, R8, R10, R8 ;  /* 0x0000000a080a722b */ /* 0x000fd00000000008 */
[----:B------:R-:W-:-:S08]  /*08f0*/  DFMA R8, -R18, R10, 1 ;  /* 0x3ff000001208742b */ /* 0x000fd0000000010a */
[----:B------:R-:W-:Y:S01]  /*0900*/  DFMA R14, R10, R8, R10 ;  /* 0x000000080a0e722b */ /* 0x000fe2000000000a */
[----:B---3--:R-:W0:Y:S07]  /*0910*/  I2F.F64 R26, R26 ;  /* 0x0000001a001a7312 */ /* 0x008e2e0000201c00 */
[----:B0-----:R-:W-:Y:S01]  /*0920*/  DMUL R8, R14, R26 ;  /* 0x0000001a0e087228 */ /* 0x001fe20000000000 */
[----:B------:R-:W-:-:S07]  /*0930*/  FSETP.GEU.AND P1, PT, |R27|, 6.5827683646048100446e-37, PT ;  /* 0x036000001b00780b */ /* 0x000fce0003f2e200 */
[----:B------:R-:W-:-:S08]  /*0940*/  DFMA R10, -R18, R8, R26 ;  /* 0x00000008120a722b */ /* 0x000fd0000000011a */
[----:B------:R-:W-:Y:S01]  /*0950*/  DFMA R8, R14, R10, R8 ;  /* 0x0000000a0e08722b */ /* 0x000fe20000000008 */
[----:B------:R-:W-:Y:S02]  /*0960*/  IMAD.MOV.U32 R14, RZ, RZ, R4 ;  /* 0x000000ffff0e7224 */ /* 0x000fe400078e0004 */
[----:B------:R-:W-:-:S07]  /*0970*/  IMAD.MOV.U32 R15, RZ, RZ, R5 ;  /* 0x000000ffff0f7224 */ /* 0x000fce00078e0005 */
[----:B------:R-:W-:-:S05]  /*0980*/  FFMA R2, RZ, R19, R9 ;  /* 0x00000013ff027223 */ /* 0x000fca0000000009 */
[----:B------:R-:W-:-:S13]  /*0990*/  FSETP.GT.AND P0, PT, |R2|, 1.469367938527859385e-39, PT ;  /* 0x001000000200780b */ /* 0x000fda0003f04200 */
[----:B------:R-:W-:Y:S05]  /*09a0*/  @P0 BRA P1, `(.L_x_63) ;  /* 0x0000000000180947 */ /* 0x000fea0000800000 */
[----:B------:R-:W-:Y:S01]  /*09b0*/  IMAD.MOV.U32 R24, RZ, RZ, R18 ;  /* 0x000000ffff187224 */ /* 0x000fe200078e0012 */
[----:B------:R-:W-:Y:S01]  /*09c0*/  MOV R2, 0x9f0 ;  /* 0x000009f000027802 */ /* 0x000fe20000000f00 */
[----:B------:R-:W-:-:S07]  /*09d0*/  IMAD.MOV.U32 R25, RZ, RZ, R19 ;  /* 0x000000ffff197224 */ /* 0x000fce00078e0013 */
[----:B--2---:R-:W-:Y:S05]  /*09e0*/  CALL.REL.NOINC `($__internal_1_$__cuda_sm20_div_rn_f64_full) ;  /* 0x0000002800ac7944 */ /* 0x004fea0003c00000 */
[----:B------:R-:W-:Y:S01]  /*09f0*/  IMAD.MOV.U32 R8, RZ, RZ, R4 ;  /* 0x000000ffff087224 */ /* 0x000fe200078e0004 */
[----:B------:R-:W-:-:S07]  /*0a00*/  MOV R9, R5 ;  /* 0x0000000500097202 */ /* 0x000fce0000000f00 */
.L_x_63:
[----:B------:R-:W-:Y:S05]  /*0a10*/  BSYNC.RECONVERGENT B2 ;  /* 0x0000000000027941 */ /* 0x000fea0003800200 */
.L_x_62:
[----:B------:R-:W0:Y:S02]  /*0a20*/  LDC.64 R4, c[0x0][0x3b0] ;  /* 0x0000ec00ff047b82 */ /* 0x000e240000000a00 */
[----:B0-----:R-:W-:-:S05]  /*0a30*/  IMAD.WIDE R4, R7, 0x8, R4 ;  /* 0x0000000807047825 */ /* 0x001fca00078e0204 */
[----:B------:R3:W-:Y:S04]  /*0a40*/  STG.E.64 desc[UR6][R4.64], R14 ;  /* 0x0000000e04007986 */ /* 0x0007e8000c101b06 */
[----:B------:R3:W-:Y:S04]  /*0a50*/  STG.E.64 desc[UR6][R4.64+0x8], R8 ;  /* 0x0000080804007986 */ /* 0x0007e8000c101b06 */
[----:B------:R3:W5:Y:S01]  /*0a60*/  LDG.E R2, desc[UR6][R30.64] ;  /* 0x000000061e027981 */ /* 0x000762000c1e1900 */
[----:B------:R-:W-:Y:S02]  /*0a70*/  IMAD.MOV.U32 R12, RZ, RZ, R8 ;  /* 0x000000ffff0c7224 */ /* 0x000fe400078e0008 */
[----:B------:R-:W-:-:S07]  /*0a80*/  IMAD.MOV.U32 R13, RZ, RZ, R9 ;  /* 0x000000ffff0d7224 */ /* 0x000fce00078e0009 */
.L_x_56:
[----:B------:R-:W-:Y:S05]  /*0a90*/  BSYNC.RECONVERGENT B1 ;  /* 0x0000000000017941 */ /* 0x000fea0003800200 */
.L_x_55:
[----:B---3--:R-:W0:Y:S01]  /*0aa0*/  LDC R5, c[0x0][0x3e4] ;  /* 0x0000f900ff057b82 */ /* 0x008e220000000800 */
[----:B------:R-:W-:Y:S01]  /*0ab0*/  BSSY.RECONVERGENT B1, `(.L_x_64) ;  /* 0x000018c000017945 */ /* 0x000fe20003800200 */
[----:B0----5:R-:W-:-:S04]  /*0ac0*/  VIMNMX R2, PT, PT, R2, R5, PT ;  /* 0x0000000502027248 */ /* 0x021fc80003fe0100 */
[----:B------:R-:W-:-:S13]  /*0ad0*/  ISETP.GE.AND P0, PT, R2, 0x1, PT ;  /* 0x000000010200780c */ /* 0x000fda0003f06270 */
[----:B------:R-:W-:Y:S05]  /*0ae0*/  @!P0 BRA `(.L_x_65) ;  /* 0x0000001800208947 */ /* 0x000fea0003800000 */
[C---:B------:R-:W-:Y:S01]  /*0af0*/  ISETP.GE.U32.AND P0, PT, R5.reuse, 0x8, PT ;  /* 0x000000080500780c */ /* 0x040fe20003f06070 */
[----:B------:R-:W-:Y:S01]  /*0b00*/  IMAD R7, R0, R5, RZ ;  /* 0x0000000500077224 */ /* 0x000fe200078e02ff */
[----:B------:R-:W-:Y:S01]  /*0b10*/  LOP3.LUT R34, R5, 0x7, RZ, 0xc0, !PT ;  /* 0x0000000705227812 */ /* 0x000fe200078ec0ff */
[----:B------:R-:W-:-:S10]  /*0b20*/  IMAD.MOV.U32 R8, RZ, RZ, RZ ;  /* 0x000000ffff087224 */ /* 0x000fd400078e00ff */
[----:B------:R-:W-:Y:S05]  /*0b30*/  @!P0 BRA `(.L_x_66) ;  /* 0x0000000c000c8947 */ /* 0x000fea0003800000 */
[----:B------:R-:W-:Y:S01]  /*0b40*/  LOP3.LUT R8, R5, 0x7ffffff8, RZ, 0xc0, !PT ;  /* 0x7ffffff805087812 */ /* 0x000fe200078ec0ff */
[----:B------:R-:W-:-:S04]  /*0b50*/  IMAD.MOV.U32 R35, RZ, RZ, R7 ;  /* 0x000000ffff237224 */ /* 0x000fc800078e0007 */
[----:B------:R-:W-:-:S07]  /*0b60*/  IMAD.MOV R36, RZ, RZ, -R8 ;  /* 0x000000ffff247224 */ /* 0x000fce00078e0a08 */
.L_x_83:
[----:B0-----:R-:W0:Y:S01]  /*0b70*/  LDC.64 R30, c[0x0][0x398] ;  /* 0x0000e600ff1e7b82 */ /* 0x001e220000000a00 */
[----:B--2---:R-:W2:Y:S01]  /*0b80*/  MUFU.RCP64H R5, R17 ;  /* 0x0000001100057308 */ /* 0x004ea20000001800 */
[----:B------:R-:W-:-:S06]  /*0b90*/  HFMA2 R4, -RZ, RZ, 0, 5.9604644775390625e-08 ;  /* 0x00000001ff047431 */ /* 0x000fcc00000001ff */
[----:B------:R-:W3:Y:S01]  /*0ba0*/  LDC.64 R32, c[0x0][0x3a8] ;  /* 0x0000ea00ff207b82 */ /* 0x000ee20000000a00 */
[----:B0-----:R-:W-:-:S05]  /*0bb0*/  IMAD.WIDE R30, R35, 0x4, R30 ;  /* 0x00000004231e7825 */ /* 0x001fca00078e021e */
[----:B------:R-:W4:Y:S01]  /*0bc0*/  LDG.E R26, desc[UR6][R30.64] ;  /* 0x000000061e1a7981 */ /* 0x000f22000c1e1900 */
[----:B--2---:R-:W-:Y:S01]  /*0bd0*/  DFMA R10, -R16, R4, 1 ;  /* 0x3ff00000100a742b */ /* 0x004fe20000000104 */
[----:B------:R-:W-:Y:S01]  /*0be0*/  VIADD R36, R36, 0x8 ;  /* 0x0000000824247836 */ /* 0x000fe20000000000 */
[----:B------:R-:W-:Y:S01]  /*0bf0*/  BSSY.RECONVERGENT B2, `(.L_x_67) ;  /* 0x0000013000027945 */ /* 0x000fe20003800200 */
[----:B---3--:R-:W-:-:S03]  /*0c00*/  IMAD.WIDE R32, R35, 0x8, R32 ;  /* 0x0000000823207825 */ /* 0x008fc600078e0220 */
[----:B------:R-:W-:Y:S02]  /*0c10*/  ISETP.NE.AND P1, PT, R36, RZ, PT ;  /* 0x000000ff2400720c */ /* 0x000fe40003f25270 */
[----:B------:R-:W-:-:S08]  /*0c20*/  DFMA R10, R10, R10, R10 ;  /* 0x0000000a0a0a722b */ /* 0x000fd0000000000a */
[----:B------:R-:W-:-:S08]  /*0c30*/  DFMA R10, R4, R10, R4 ;  /* 0x0000000a040a722b */ /* 0x000fd00000000004 */
[----:B------:R-:W-:-:S08]  /*0c40*/  DFMA R4, -R16, R10, 1 ;  /* 0x3ff000001004742b */ /* 0x000fd0000000010a */
[----:B------:R-:W-:Y:S01]  /*0c50*/  DFMA R4, R10, R4, R10 ;  /* 0x000000040a04722b */ /* 0x000fe2000000000a */
[----:B----4-:R-:W0:Y:S07]  /*0c60*/  I2F.F64 R26, R26 ;  /* 0x0000001a001a7312 */ /* 0x010e2e0000201c00 */
        /* <DEDUP_REMOVED lines=10> */
[----:B-1----:R-:W-:Y:S05]  /*0d10*/  CALL.REL.NOINC `($__internal_1_$__cuda_sm20_div_rn_f64_full) ;  /* 0x0000002400e07944 */ /* 0x002fea0003c00000 */
.L_x_68:
[----:B------:R-:W-:Y:S05]  /*0d20*/  BSYNC.RECONVERGENT B2 ;  /* 0x0000000000027941 */ /* 0x000fea0003800200 */
.L_x_67:
[----:B------:R0:W-:Y:S04]  /*0d30*/  STG.E.64 desc[UR6][R32.64], R4 ;  /* 0x0000000420007986 */ /* 0x0001e8000c101b06 */
[----:B------:R-:W2:Y:S01]  /*0d40*/  LDG.E R26, desc[UR6][R30.64+0x4] ;  /* 0x000004061e1a7981 */ /* 0x000ea2000c1e1900 */
[----:B------:R-:W3:Y:S01]  /*0d50*/  MUFU.RCP64H R11, R17 ;  /* 0x00000011000b7308 */ /* 0x000ee20000001800 */
[----:B------:R-:W-:Y:S01]  /*0d60*/  IMAD.MOV.U32 R10, RZ, RZ, 0x1 ;  /* 0x00000001ff0a7424 */ /* 0x000fe200078e00ff */
[----:B------:R-:W-:Y:S05]  /*0d70*/  BSSY.RECONVERGENT B2, `(.L_x_69) ;  /* 0x0000012000027945 */ /* 0x000fea0003800200 */
[----:B---3--:R-:W-:-:S08]  /*0d80*/  DFMA R22, -R16, R10, 1 ;  /* 0x3ff000001016742b */ /* 0x008fd0000000010a */
[----:B------:R-:W-:-:S08]  /*0d90*/  DFMA R22, R22, R22, R22 ;  /* 0x000000161616722b */ /* 0x000fd00000000016 */
[----:B------:R-:W-:-:S08]  /*0da0*/  DFMA R22, R10, R22, R10 ;  /* 0x000000160a16722b */ /* 0x000fd0000000000a */
[----:B------:R-:W-:-:S08]  /*0db0*/  DFMA R10, -R16, R22, 1 ;  /* 0x3ff00000100a742b */ /* 0x000fd00000000116 */
[----:B------:R-:W-:Y:S01]  /*0dc0*/  DFMA R22, R22, R10, R22 ;  /* 0x0000000a1616722b */ /* 0x000fe20000000016 */
[----:B--2---:R-:W2:Y:S07]  /*0dd0*/  I2F.F64 R26, R26 ;  /* 0x0000001a001a7312 */ /* 0x004eae0000201c00 */
[----:B--2---:R-:W-:Y:S01]  /*0de0*/  DMUL R10, R22, R26 ;  /* 0x0000001a160a7228 */ /* 0x004fe20000000000 */
        /* <DEDUP_REMOVED lines=9> */
[----:B-1----:R-:W-:Y:S05]  /*0e80*/  CALL.REL.NOINC `($__internal_1_$__cuda_sm20_div_rn_f64_full) ;  /* 0x0000002400847944 */ /* 0x002fea0003c00000 */
.L_x_70:
[----:B------:R-:W-:Y:S05]  /*0e90*/  BSYNC.RECONVERGENT B2 ;  /* 0x0000000000027941 */ /* 0x000fea0003800200 */
.L_x_69:
        /* <DEDUP_REMOVED lines=22> */
.L_x_72:
[----:B------:R-:W-:Y:S05]  /*1000*/  BSYNC.RECONVERGENT B2 ;  /* 0x0000000000027941 */ /* 0x000fea0003800200 */
.L_x_71:
        /* <DEDUP_REMOVED lines=21> */
[----:B-1----:R-:W-:Y:S05]  /*1160*/  CALL.REL.NOINC `($__internal_1_$__cuda_sm20_div_rn_f64_full) ;  /* 0x0000002000cc7944 */ /* 0x002fea0003c00000 */
.L_x_74:
[----:B------:R-:W-:Y:S05]  /*1170*/  BSYNC.RECONVERGENT B2 ;  /* 0x0000000000027941 */ /* 0x000fea0003800200 */
.L_x_73:
        /* <DEDUP_REMOVED lines=22> */
.L_x_76:
[----:B------:R-:W-:Y:S05]  /*12e0*/  BSYNC.RECONVERGENT B2 ;  /* 0x0000000000027941 */ /* 0x000fea0003800200 */
.L_x_75:
[----:B------:R0:W-:Y:S04]  /*12f0*/  STG.E.64 desc[UR6][R32.64+0x20], R4 ;  /* 0x0000200420007986 */ /* 0x0001e8000c101b06 */
[----:B------:R-:W2:Y:S01]  /*1300*/  LDG.E R26, desc[UR6][R30.64+0x14] ;  /* 0x000014061e1a7981 */ /* 0x000ea2000c1e1900 */
[----:B------:R-:W3:Y:S01]  /*1310*/  MUFU.RCP64H R11, R17 ;  /* 0x00000011000b7308 */ /* 0x000ee20000001800 */
[----:B------:R-:W-:Y:S01]  /*1320*/  MOV R10, 0x1 ;  /* 0x00000001000a7802 */ /* 0x000fe20000000f00 */
        /* <DEDUP_REMOVED lines=18> */
.L_x_78:
[----:B------:R-:W-:Y:S05]  /*1450*/  BSYNC.RECONVERGENT B2 ;  /* 0x0000000000027941 */ /* 0x000fea0003800200 */
.L_x_77:
        /* <DEDUP_REMOVED lines=22> */
.L_x_80:
[----:B------:R-:W-:Y:S05]  /*15c0*/  BSYNC.RECONVERGENT B2 ;  /* 0x0000000000027941 */ /* 0x000fea0003800200 */
.L_x_79:
        /* <DEDUP_REMOVED lines=22> */
.L_x_82:
[----:B------:R-:W-:Y:S05]  /*1730*/  BSYNC.RECONVERGENT B2 ;  /* 0x0000000000027941 */ /* 0x000fea0003800200 */
.L_x_81:
[----:B------:R0:W-:Y:S01]  /*1740*/  STG.E.64 desc[UR6][R32.64+0x38], R4 ;  /* 0x0000380420007986 */ /* 0x0001e2000c101b06 */
[----:B------:R-:W-:Y:S01]  /*1750*/  VIADD R35, R35, 0x8 ;  /* 0x0000000823237836 */ /* 0x000fe20000000000 */
[----:B------:R-:W-:Y:S06]  /*1760*/  @P1 BRA `(.L_x_83) ;  /* 0xfffffff400001947 */ /* 0x000fec000383ffff */
.L_x_66:
[----:B------:R-:W-:-:S13]  /*1770*/  ISETP.NE.AND P0, PT, R34, RZ, PT ;  /* 0x000000ff2200720c */ /* 0x000fda0003f05270 */
[----:B------:R-:W-:Y:S05]  /*1780*/  @!P0 BRA `(.L_x_65) ;  /* 0x0000000800f88947 */ /* 0x000fea0003800000 */
[----:B------:R-:W3:Y:S01]  /*1790*/  LDC R2, c[0x0][0x3e4] ;  /* 0x0000f900ff027b82 */ /* 0x000ee20000000800 */
[----:B------:R-:W-:Y:S02]  /*17a0*/  ISETP.GE.U32.AND P0, PT, R34, 0x4, PT ;  /* 0x000000042200780c */ /* 0x000fe40003f06070 */
[----:B---3--:R-:W-:-:S11]  /*17b0*/  LOP3.LUT R34, R2, 0x3, RZ, 0xc0, !PT ;  /* 0x0000000302227812 */ /* 0x008fd600078ec0ff */
[----:B------:R-:W-:Y:S05]  /*17c0*/  @!P0 BRA `(.L_x_84) ;  /* 0x0000000400888947 */ /* 0x000fea0003800000 */
[----:B------:R-:W3:Y:S01]  /*17d0*/  LDC.64 R30, c[0x0][0x398] ;  /* 0x0000e600ff1e7b82 */ /* 0x000ee20000000a00 */
[----:B0-----:R-:W-:-:S05]  /*17e0*/  IADD3 R32, PT, PT, R7, R8, RZ ;  /* 0x0000000807207210 */ /* 0x001fca0007ffe0ff */
[----:B---3--:R-:W-:-:S05]  /*17f0*/  IMAD.WIDE R30, R32, 0x4, R30 ;  /* 0x00000004201e7825 */ /* 0x008fca00078e021e */
[----:B------:R-:W3:Y:S01]  /*1800*/  LDG.E R26, desc[UR6][R30.64] ;  /* 0x000000061e1a7981 */ /* 0x000ee2000c1e1900 */
[----:B--2---:R-:W0:Y:S01]  /*1810*/  MUFU.RCP64H R5, R17 ;  /* 0x0000001100057308 */ /* 0x004e220000001800 */
[----:B------:R-:W-:Y:S01]  /*1820*/  IMAD.MOV.U32 R4, RZ, RZ, 0x1 ;  /* 0x00000001ff047424 */ /* 0x000fe200078e00ff */
        /* <DEDUP_REMOVED lines=18> */
.L_x_86:
[----:B------:R-:W-:Y:S05]  /*1950*/  BSYNC.RECONVERGENT B2 ;  /* 0x0000000000027941 */ /* 0x000fea0003800200 */
.L_x_85:
[----:B------:R-:W0:Y:S02]  /*1960*/  LDC.64 R10, c[0x0][0x3a8] ;  /* 0x0000ea00ff0a7b82 */ /* 0x000e240000000a00 */
[----:B0-----:R-:W-:-:S05]  /*1970*/  IMAD.WIDE R32, R32, 0x8, R10 ;  /* 0x0000000820207825 */ /* 0x001fca00078e020a */
        /* <DEDUP_REMOVED lines=22> */
.L_x_88:
[----:B------:R-:W-:Y:S05]  /*1ae0*/  BSYNC.RECONVERGENT B2 ;  /* 0x0000000000027941 */ /* 0x000fea0003800200 */
.L_x_87:
        /* <DEDUP_REMOVED lines=22> */
.L_x_90:
[----:B------:R-:W-:Y:S05]  /*1c50*/  BSYNC.RECONVERGENT B2 ;  /* 0x0000000000027941 */ /* 0x000fea0003800200 */
.L_x_89:
        /* <DEDUP_REMOVED lines=22> */
.L_x_92:
[----:B------:R-:W-:Y:S05]  /*1dc0*/  BSYNC.RECONVERGENT B2 ;  /* 0x0000000000027941 */ /* 0x000fea0003800200 */
.L_x_91:
[----:B------:R3:W-:Y:S01]  /*1dd0*/  STG.E.64 desc[UR6][R32.64+0x18], R4 ;  /* 0x0000180420007986 */ /* 0x0007e2000c101b06 */
[----:B------:R-:W-:-:S07]  /*1de0*/  VIADD R8, R8, 0x4 ;  /* 0x0000000408087836 */ /* 0x000fce0000000000 */
.L_x_84:
[----:B------:R-:W-:-:S13]  /*1df0*/  ISETP.NE.AND P0, PT, R34, RZ, PT ;  /* 0x000000ff2200720c */ /* 0x000fda0003f05270 */
[----:B------:R-:W-:Y:S05]  /*1e00*/  @!P0 BRA `(.L_x_65) ;  /* 0x0000000400588947 */ /* 0x000fea0003800000 */
[----:B------:R-:W-:-:S13]  /*1e10*/  ISETP.NE.AND P0, PT, R34, 0x1, PT ;  /* 0x000000012200780c */ /* 0x000fda0003f05270 */
[----:B------:R-:W-:Y:S05]  /*1e20*/  @!P0 BRA `(.L_x_93) ;  /* 0x0000000000d08947 */ /* 0x000fea0003800000 */
[----:B------:R-:W4:Y:S01]  /*1e30*/  LDC.64 R30, c[0x0][0x398] ;  /* 0x0000e600ff1e7b82 */ /* 0x000f220000000a00 */
[----:B0--3--:R-:W-:-:S04]  /*1e40*/  IMAD.IADD R32, R7, 0x1, R8 ;  /* 0x0000000107207824 */ /* 0x009fc800078e0208 */
[----:B----4-:R-:W-:-:S05]  /*1e50*/  IMAD.WIDE R30, R32, 0x4, R30 ;  /* 0x00000004201e7825 */ /* 0x010fca00078e021e */
[----:B------:R-:W3:Y:S01]  /*1e60*/  LDG.E R26, desc[UR6][R30.64] ;  /* 0x000000061e1a7981 */ /* 0x000ee2000c1e1900 */
[----:B--2---:R-:W0:Y:S01]  /*1e70*/  MUFU.RCP64H R5, R17 ;  /* 0x0000001100057308 */ /* 0x004e220000001800 */
        /* <DEDUP_REMOVED lines=19> */
.L_x_95:
[----:B------:R-:W-:Y:S05]  /*1fb0*/  BSYNC.RECONVERGENT B2 ;  /* 0x0000000000027941 */ /* 0x000fea0003800200 */
.L_x_94:
        /* <DEDUP_REMOVED lines=24> */
.L_x_97:
[----:B------:R-:W-:Y:S05]  /*2140*/  BSYNC.RECONVERGENT B2 ;  /* 0x0000000000027941 */ /* 0x000fea0003800200 */
.L_x_96:
[----:B------:R4:W-:Y:S01]  /*2150*/  STG.E.64 desc[UR6][R32.64+0x8], R4 ;  /* 0x0000080420007986 */ /* 0x0009e2000c101b06 */
[----:B------:R-:W-:-:S07]  /*2160*/  VIADD R8, R8, 0x2 ;  /* 0x0000000208087836 */ /* 0x000fce0000000000 */
.L_x_93:
[----:B------:R-:W5:Y:S02]  /*2170*/  LDCU UR4, c[0x0][0x3e4] ;  /* 0x00007c80ff0477ac */ /* 0x000f640008000800 */
[----:B-----5:R-:W-:-:S04]  /*2180*/  ULOP3.LUT UR4, UR4, 0x1, URZ, 0xc0, !UPT ;  /* 0x0000000104047892 */ /* 0x020fc8000f8ec0ff */
[----:B------:R-:W-:-:S09]  /*2190*/  UISETP.NE.U32.AND UP0, UPT, UR4, 0x1, UPT ;  /* 0x000000010400788c */ /* 0x000fd2000bf05070 */
[----:B------:R-:W-:Y:S05]  /*21a0*/  BRA.U UP0, `(.L_x_65) ;  /* 0x0000000100707547 */ /* 0x000fea000b800000 */
[----:B0--34-:R-:W0:Y:S01]  /*21b0*/  LDC.64 R4, c[0x0][0x398] ;  /* 0x0000e600ff047b82 */ /* 0x019e220000000a00 */
[----:B------:R-:W-:-:S04]  /*21c0*/  IMAD.IADD R7, R7, 0x1, R8 ;  /* 0x0000000107077824 */ /* 0x000fc800078e0208 */
[----:B0-----:R-:W-:-:S05]  /*21d0*/  IMAD.WIDE R4, R7, 0x4, R4 ;  /* 0x0000000407047825 */ /* 0x001fca00078e0204 */
        /* <DEDUP_REMOVED lines=21> */
.L_x_99:
[----:B------:R-:W-:Y:S05]  /*2330*/  BSYNC.RECONVERGENT B2 ;  /* 0x0000000000027941 */ /* 0x000fea0003800200 */
.L_x_98:
[----:B------:R-:W0:Y:S02]  /*2340*/  LDC.64 R8, c[0x0][0x3a8] ;  /* 0x0000ea00ff087b82 */ /* 0x000e240000000a00 */
[----:B0-----:R-:W-:-:S05]  /*2350*/  IMAD.WIDE R6, R7, 0x8, R8 ;  /* 0x0000000807067825 */ /* 0x001fca00078e0208 */
[----:B------:R0:W-:Y:S02]  /*2360*/  STG.E.64 desc[UR6][R6.64], R4 ;  /* 0x0000000406007986 */ /* 0x0001e4000c101b06 */
.L_x_65:
[----:B------:R-:W-:Y:S05]  /*2370*/  BSYNC.RECONVERGENT B1 ;  /* 0x0000000000017941 */ /* 0x000fea0003800200 */
.L_x_64:
[----:B------:R-:W5:Y:S01]  /*2380*/  LDG.E R20, desc[UR6][R20.64] ;  /* 0x0000000614147981 */ /* 0x000f62000c1e1900 */
[----:B------:R-:W-:Y:S01]  /*2390*/  ISETP.GE.AND P0, PT, R3, 0x4, PT ;  /* 0x000000040300780c */ /* 0x000fe20003f06270 */
[----:B--2---:R-:W2:Y:S01]  /*23a0*/  LDC.64 R16, c[0x0][0x3c0] ;  /* 0x0000f000ff107b82 */ /* 0x004ea20000000a00 */
[----:B------:R-:W5:Y:S11]  /*23b0*/  LDCU UR4, c[0x0][0x3e0] ;  /* 0x00007c00ff0477ac */ /* 0x000f760008000800 */
[----:B------:R-:W1:Y:S01]  /*23c0*/  @P0 LDC.64 R10, c[0x0][0x3b8] ;  /* 0x0000ee00ff0a0b82 */ /* 0x000e620000000a00 */
[----:B------:R-:W-:-:S04]  /*23d0*/  @P0 IMAD R3, R0, 0x3, RZ ;  /* 0x0000000300030824 */ /* 0x000fc800078e02ff */
[----:B-1----:R-:W-:-:S05]  /*23e0*/  @P0 IMAD.WIDE R10, R3, 0x8, R10 ;  /* 0x00000008030a0825 */ /* 0x002fca00078e020a */
[----:B------:R-:W5:Y:S01]  /*23f0*/  @P0 LDG.E.64 R22, desc[UR6][R10.64] ;  /* 0x000000060a160981 */ /* 0x000f62000c1e1b00 */
[----:B------:R-:W-:-:S03]  /*2400*/  IMAD.SHL.U32 R3, R0, 0x4, RZ ;  /* 0x0000000400037824 */ /* 0x000fc600078e00ff */
[----:B------:R-:W5:Y:S01]  /*2410*/  @P0 LDG.E.64 R8, desc[UR6][R10.64+0x8] ;  /* 0x000008060a080981 */ /* 0x000f62000c1e1b00 */
[----:B--2---:R-:W-:-:S03]  /*2420*/  IMAD.WIDE R16, R3, 0x8, R16 ;  /* 0x0000000803107825 */ /* 0x004fc600078e0210 */
[----:B0-----:R0:W2:Y:S04]  /*2430*/  @P0 LDG.E.64 R6, desc[UR6][R10.64+0x10] ;  /* 0x000010060a060981 */ /* 0x0010a8000c1e1b00 */
[----:B---34-:R-:W3:Y:S01]  /*2440*/  LDG.E.64 R4, desc[UR6][R16.64] ;  /* 0x0000000610047981 */ /* 0x018ee2000c1e1b00 */
[----:B------:R-:W-:Y:S01]  /*2450*/  IMAD.MOV.U32 R24, RZ, RZ, 0x1 ;  /* 0x00000001ff187424 */ /* 0x000fe200078e00ff */
[----:B0-----:R-:W-:Y:S01]  /*2460*/  CS2R R10, SRZ ;  /* 0x00000000000a7805 */ /* 0x001fe2000001ff00 */
[----:B------:R-:W-:Y:S01]  /*2470*/  BSSY.RECONVERGENT B1, `(.L_x_100) ;  /* 0x0000021000017945 */ /* 0x000fe20003800200 */
[----:B-----5:R-:W-:-:S04]  /*2480*/  VIADD R2, R20, UR4 ;  /* 0x0000000414027c36 */ /* 0x020fc80008000000 */
[----:B------:R-:W0:Y:S02]  /*2490*/  I2F.F64 R20, R2 ;  /* 0x0000000200147312 */ /* 0x000e240000201c00 */
[----:B0-----:R-:W-:-:S06]  /*24a0*/  @P0 DADD R20, R20, -3 ;  /* 0xc008000014140429 */ /* 0x001fcc0000000000 */
[----:B------:R-:W0:Y:S02]  /*24b0*/  MUFU.RCP64H R25, R21 ;  /* 0x0000001500197308 */ /* 0x000e240000001800 */
[----:B0-----:R-:W-:-:S06]  /*24c0*/  DFMA R26, R24, -R20, 1 ;  /* 0x3ff00000181a742b */ /* 0x001fcc0000000814 */
[----:B------:R-:W0:Y:S02]  /*24d0*/  @P0 I2F.F64.U64 R22, R22 ;  /* 0x0000001600160312 */ /* 0x000e240000301800 */
[----:B------:R-:W-:-:S08]  /*24e0*/  DFMA R26, R26, R26, R26 ;  /* 0x0000001a1a1a722b */ /* 0x000fd0000000001a */
[----:B------:R-:W-:Y:S02]  /*24f0*/  DFMA R26, R24, R26, R24 ;  /* 0x0000001a181a722b */ /* 0x000fe40000000018 */
[----:B------:R-:W-:-:S06]  /*2500*/  @P0 DMUL R24, R14, R14 ;  /* 0x0000000e0e180228 */ /* 0x000fcc0000000000 */
[----:B------:R-:W-:Y:S02]  /*2510*/  DFMA R28, R26, -R20, 1 ;  /* 0x3ff000001a1c742b */ /* 0x000fe40000000814 */
[----:B0-----:R-:W-:-:S06]  /*2520*/  @P0 DFMA R10, R18, -R24, R22 ;  /* 0x80000018120a022b */ /* 0x001fcc0000000016 */
[----:B------:R-:W-:Y:S02]  /*2530*/  DFMA R28, R26, R28, R26 ;  /* 0x0000001c1a1c722b */ /* 0x000fe4000000001a */
[----:B---3--:R-:W-:-:S08]  /*2540*/  DADD R26, R4, R10 ;  /* 0x00000000041a7229 */ /* 0x008fd0000000000a */
[----:B------:R-:W-:-:S08]  /*2550*/  DMUL R4, R26, R28 ;  /* 0x0000001c1a047228 */ /* 0x000fd00000000000 */
[----:B------:R-:W-:-:S08]  /*2560*/  DFMA R10, R4, -R20, R26 ;  /* 0x80000014040a722b */ /* 0x000fd0000000001a */
[----:B------:R-:W-:Y:S01]  /*2570*/  DFMA R4, R28, R10, R4 ;  /* 0x0000000a1c04722b */ /* 0x000fe20000000004 */
[----:B------:R-:W0:Y:S01]  /*2580*/  @P0 I2F.F64.U64 R8, R8 ;  /* 0x0000000800080312 */ /* 0x000e220000301800 */
[----:B------:R-:W-:-:S08]  /*2590*/  FSETP.GEU.AND P2, PT, |R27|, 6.5827683646048100446e-37, PT ;  /* 0x036000001b00780b */ /* 0x000fd00003f4e200 */
[----:B------:R-:W-:Y:S01]  /*25a0*/  FFMA R2, RZ, R21, R5 ;  /* 0x00000015ff027223 */ /* 0x000fe20000000005 */
[----:B--2---:R-:W1:Y:S04]  /*25b0*/  @P0 I2F.F64.U64 R6, R6 ;  /* 0x0000000600060312 */ /* 0x004e680000301800 */
[----:B------:R-:W-:Y:S01]  /*25c0*/  FSETP.GT.AND P1, PT, |R2|, 1.469367938527859385e-39, PT ;  /* 0x001000000200780b */ /* 0x000fe20003f24200 */
[C---:B------:R-:W-:Y:S02]  /*25d0*/  @P0 DMUL R10, R12.reuse, R14 ;  /* 0x0000000e0c0a0228 */ /* 0x040fe40000000000 */
[----:B------:R-:W-:Y:S01]  /*25e0*/  @P0 DMUL R22, R12, R12 ;  /* 0x0000000c0c160228 */ /* 0x000fe20000000000 */
[----:B------:R-:W-:Y:S02]  /*25f0*/  CS2R R14, SRZ ;  /* 0x00000000000e7805 */ /* 0x000fe4000001ff00 */
[----:B------:R-:W-:-:S03]  /*2600*/  CS2R R12, SRZ ;  /* 0x00000000000c7805 */ /* 0x000fc6000001ff00 */
[C---:B0-----:R-:W-:Y:S02]  /*2610*/  @P0 DFMA R14, R18.reuse, -R10, R8 ;  /* 0x8000000a120e022b */ /* 0x041fe40000000008 */
[----:B-1----:R-:W-:Y:S02]  /*2620*/  @P0 DFMA R12, R18, -R22, R6 ;  /* 0x80000016120c022b */ /* 0x002fe40000000006 */
[----:B------:R-:W-:Y:S09]  /*2630*/  @P1 BRA P2, `(.L_x_101) ;  /* 0x0000000000101947 */ /* 0x000ff20001000000 */
[----:B------:R-:W-:Y:S01]  /*2640*/  IMAD.MOV.U32 R24, RZ, RZ, R20 ;  /* 0x000000ffff187224 */ /* 0x000fe200078e0014 */
[----:B------:R-:W-:Y:S02]  /*2650*/  MOV R25, R21 ;  /* 0x0000001500197202 */ /* 0x000fe40000000f00 */
[----:B------:R-:W-:-:S07]  /*2660*/  MOV R2, 0x2680 ;  /* 0x0000268000027802 */ /* 0x000fce0000000f00 */
[----:B------:R-:W-:Y:S05]  /*2670*/  CALL.REL.NOINC `($__internal_1_$__cuda_sm20_div_rn_f64_full) ;  /* 0x0000000c00887944 */ /* 0x000fea0003c00000 */
.L_x_101:
[----:B------:R-:W-:Y:S05]  /*2680*/  BSYNC.RECONVERGENT B1 ;  /* 0x0000000000017941 */ /* 0x000fea0003800200 */
.L_x_100:
[----:B------:R-:W2:Y:S01]  /*2690*/  LDG.E.64 R6, desc[UR6][R16.64+0x8] ;  /* 0x0000080610067981 */ /* 0x000ea2000c1e1b00 */
[----:B------:R-:W0:Y:S01]  /*26a0*/  MUFU.RCP64H R9, R21 ;  /* 0x0000001500097308 */ /* 0x000e220000001800 */
[----:B------:R-:W-:Y:S01]  /*26b0*/  IMAD.MOV.U32 R8, RZ, RZ, 0x1 ;  /* 0x00000001ff087424 */ /* 0x000fe200078e00ff */
[----:B------:R-:W-:Y:S01]  /*26c0*/  BSSY.RECONVERGENT B1, `(.L_x_102) ;  /* 0x0000016000017945 */ /* 0x000fe20003800200 */
[----:B------:R-:W-:Y:S02]  /*26d0*/  IMAD.MOV.U32 R18, RZ, RZ, R4 ;  /* 0x000000ffff127224 */ /* 0x000fe400078e0004 */
[----:B------:R-:W-:Y:S02]  /*26e0*/  IMAD.MOV.U32 R19, RZ, RZ, R5 ;  /* 0x000000ffff137224 */ /* 0x000fe400078e0005 */
[----:B0-----:R-:W-:-:S08]  /*26f0*/  DFMA R10, R8, -R20, 1 ;  /* 0x3ff00000080a742b */ /* 0x001fd00000000814 */
[----:B------:R-:W-:-:S08]  /*2700*/  DFMA R10, R10, R10, R10 ;  /* 0x0000000a0a0a722b */ /* 0x000fd0000000000a */
[----:B------:R-:W-:-:S08]  /*2710*/  DFMA R10, R8, R10, R8 ;  /* 0x0000000a080a722b */ /* 0x000fd00000000008 */
[----:B------:R-:W-:-:S08]  /*2720*/  DFMA R8, R10, -R20, 1 ;  /* 0x3ff000000a08742b */ /* 0x000fd00000000814 */
[----:B------:R-:W-:Y:S02]  /*2730*/  DFMA R8, R10, R8, R10 ;  /* 0x000000080a08722b */ /* 0x000fe4000000000a */
[----:B--2---:R-:W-:-:S08]  /*2740*/  DADD R26, R6, R14 ;  /* 0x00000000061a7229 */ /* 0x004fd0000000000e */
[----:B------:R-:W-:Y:S02]  /*2750*/  DMUL R14, R8, R26 ;  /* 0x0000001a080e7228 */ /* 0x000fe40000000000 */
[----:B------:R-:W-:-:S06]  /*2760*/  FSETP.GEU.AND P1, PT, |R27|, 6.5827683646048100446e-37, PT ;  /* 0x036000001b00780b */ /* 0x000fcc0003f2e200 */
[----:B------:R-:W-:-:S08]  /*2770*/  DFMA R6, R14, -R20, R26 ;  /* 0x800000140e06722b */ /* 0x000fd0000000001a */
[----:B------:R-:W-:-:S10]  /*2780*/  DFMA R14, R8, R6, R14 ;  /* 0x00000006080e722b */ /* 0x000fd4000000000e */
[----:B------:R-:W-:-:S05]  /*2790*/  FFMA R2, RZ, R21, R15 ;  /* 0x00000015ff027223 */ /* 0x000fca000000000f */
[----:B------:R-:W-:-:S13]  /*27a0*/  FSETP.GT.AND P0, PT, |R2|, 1.469367938527859385e-39, PT ;  /* 0x001000000200780b */ /* 0x000fda0003f04200 */
[----:B------:R-:W-:Y:S05]  /*27b0*/  @P0 BRA P1, `(.L_x_103) ;  /* 0x0000000000180947 */ /* 0x000fea0000800000 */
[----:B------:R-:W-:Y:S01]  /*27c0*/  IMAD.MOV.U32 R24, RZ, RZ, R20 ;  /* 0x000000ffff187224 */ /* 0x000fe200078e0014 */
[----:B------:R-:W-:Y:S02]  /*27d0*/  MOV R25, R21 ;  /* 0x0000001500197202 */ /* 0x000fe40000000f00 */
[----:B------:R-:W-:-:S07]  /*27e0*/  MOV R2, 0x2800 ;  /* 0x0000280000027802 */ /* 0x000fce0000000f00 */
[----:B------:R-:W-:Y:S05]  /*27f0*/  CALL.REL.NOINC `($__internal_1_$__cuda_sm20_div_rn_f64_full) ;  /* 0x0000000c00287944 */ /* 0x000fea0003c00000 */
[----:B------:R-:W-:Y:S02]  /*2800*/  IMAD.MOV.U32 R14, RZ, RZ, R4 ;  /* 0x000000ffff0e7224 */ /* 0x000fe400078e0004 */
[----:B------:R-:W-:-:S07]  /*2810*/  IMAD.MOV.U32 R15, RZ, RZ, R5 ;  /* 0x000000ffff0f7224 */ /* 0x000fce00078e0005 */
.L_x_103:
[----:B------:R-:W-:Y:S05]  /*2820*/  BSYNC.RECONVERGENT B1 ;  /* 0x0000000000017941 */ /* 0x000fea0003800200 */
.L_x_102:
[----:B------:R-:W2:Y:S01]  /*2830*/  LDG.E.64 R16, desc[UR6][R16.64+0x18] ;  /* 0x0000180610107981 */ /* 0x000ea2000c1e1b00 */
[----:B------:R-:W0:Y:S01]  /*2840*/  MUFU.RCP64H R5, R21 ;  /* 0x0000001500057308 */ /* 0x000e220000001800 */
[----:B------:R-:W-:Y:S01]  /*2850*/  IMAD.MOV.U32 R4, RZ, RZ, 0x1 ;  /* 0x00000001ff047424 */ /* 0x000fe200078e00ff */
[----:B------:R-:W-:Y:S05]  /*2860*/  BSSY.RECONVERGENT B1, `(.L_x_104) ;  /* 0x0000012000017945 */ /* 0x000fea0003800200 */
        /* <DEDUP_REMOVED lines=17> */
.L_x_105:
[----:B------:R-:W-:Y:S05]  /*2980*/  BSYNC.RECONVERGENT B1 ;  /* 0x0000000000017941 */ /* 0x000fea0003800200 */
.L_x_104:
[----:B------:R-:W-:Y:S01]  /*2990*/  DMUL R8, R14, R14 ;  /* 0x0000000e0e087228 */ /* 0x000fe20000000000 */
[----:B------:R-:W-:Y:S01]  /*29a0*/  IMAD.MOV.U32 R26, RZ, RZ, R4 ;  /* 0x000000ffff1a7224 */ /* 0x000fe200078e0004 */
[----:B------:R-:W0:Y:S01]  /*29b0*/  LDC.64 R16, c[0x0][0x3c8] ;  /* 0x0000f200ff107b82 */ /* 0x000e220000000a00 */
[----:B------:R-:W-:Y:S01]  /*29c0*/  IMAD.MOV.U32 R27, RZ, RZ, R5 ;  /* 0x000000ffff1b7224 */ /* 0x000fe200078e0005 */
[----:B------:R-:W-:Y:S04]  /*29d0*/  BSSY.RECONVERGENT B1, `(.L_x_106) ;  /* 0x0000022000017945 */ /* 0x000fe80003800200 */
[----:B------:R-:W-:-:S08]  /*29e0*/  DFMA R12, R18, R4, -R8 ;  /* 0x00000004120c722b */ /* 0x000fd00000000808 */
[----:B------:R-:W-:-:S14]  /*29f0*/  DSETP.GTU.AND P0, PT, R12, RZ, PT ;  /* 0x000000ff0c00722a */ /* 0x000fdc0003f0c000 */
[----:B------:R-:W-:Y:S02]  /*2a00*/  @!P0 IMAD.MOV.U32 R6, RZ, RZ, -0x771c970f ;  /* 0x88e368f1ff068424 */ /* 0x000fe400078e00ff */
[----:B------:R-:W-:-:S06]  /*2a10*/  @!P0 IMAD.MOV.U32 R7, RZ, RZ, 0x3ee4f8b5 ;  /* 0x3ee4f8b5ff078424 */ /* 0x000fcc00078e00ff */
[--C-:B------:R-:W-:Y:S02]  /*2a20*/  @!P0 DADD R18, R18, R6.reuse ;  /* 0x0000000012128229 */ /* 0x100fe40000000006 */
[----:B------:R-:W-:-:S08]  /*2a30*/  @!P0 DADD R26, R26, R6 ;  /* 0x000000001a1a8229 */ /* 0x000fd00000000006 */
[----:B------:R-:W-:-:S08]  /*2a40*/  @!P0 DFMA R4, R18, R26, -R8 ;  /* 0x0000001a1204822b */ /* 0x000fd00000000808 */
[----:B------:R-:W-:-:S06]  /*2a50*/  @!P0 DSETP.GTU.AND P1, PT, R4, RZ, PT ;  /* 0x000000ff0400822a */ /* 0x000fcc0003f2c000 */
[----:B------:R-:W-:Y:S02]  /*2a60*/  @!P0 FSEL R13, R5, 0.60239994525909423828, P1 ;  /* 0x3f1a36e2050d8808 */ /* 0x000fe40000800000 */
[----:B------:R-:W-:Y:S02]  /*2a70*/  @!P0 FSEL R12, R4, -1.88909656517717734413e+26, P1 ;  /* 0xeb1c432d040c8808 */ /* 0x000fe40000800000 */
[----:B------:R-:W1:Y:S01]  /*2a80*/  MUFU.RCP64H R5, R13 ;  /* 0x0000000d00057308 */ /* 0x000e620000001800 */
[----:B------:R-:W-:Y:S02]  /*2a90*/  MOV R4, 0x1 ;  /* 0x0000000100047802 */ /* 0x000fe40000000f00 */
[----:B------:R-:W-:-:S04]  /*2aa0*/  FSETP.GEU.AND P1, PT, |R27|, 6.5827683646048100446e-37, PT ;  /* 0x036000001b00780b */ /* 0x000fc80003f2e200 */
[----:B-1----:R-:W-:-:S08]  /*2ab0*/  DFMA R6, -R12, R4, 1 ;  /* 0x3ff000000c06742b */ /* 0x002fd00000000104 */
[----:B------:R-:W-:-:S08]  /*2ac0*/  DFMA R6, R6, R6, R6 ;  /* 0x000000060606722b */ /* 0x000fd00000000006 */
[----:B------:R-:W-:-:S08]  /*2ad0*/  DFMA R6, R4, R6, R4 ;  /* 0x000000060406722b */ /* 0x000fd00000000004 */
[----:B------:R-:W-:-:S08]  /*2ae0*/  DFMA R4, -R12, R6, 1 ;  /* 0x3ff000000c04742b */ /* 0x000fd00000000106 */
[----:B------:R-:W-:Y:S01]  /*2af0*/  DFMA R4, R6, R4, R6 ;  /* 0x000000040604722b */ /* 0x000fe20000000006 */
[----:B0-----:R-:W-:-:S05]  /*2b00*/  IMAD.WIDE R6, R3, 0x8, R16 ;  /* 0x0000000803067825 */ /* 0x001fca00078e0210 */
[----:B------:R0:W-:Y:S02]  /*2b10*/  STG.E.64 desc[UR6][R6.64+0x8], R14 ;  /* 0x0000080e06007986 */ /* 0x0001e4000c101b06 */
[----:B------:R-:W-:Y:S02]  /*2b20*/  DMUL R8, R4, R26 ;  /* 0x0000001a04087228 */ /* 0x000fe40000000000 */
[----:B------:R0:W-:Y:S04]  /*2b30*/  STG.E.64 desc[UR6][R6.64+0x10], R14 ;  /* 0x0000100e06007986 */ /* 0x0001e8000c101b06 */
[----:B------:R0:W-:Y:S02]  /*2b40*/  STG.E.64 desc[UR6][R6.64], R18 ;  /* 0x0000001206007986 */ /* 0x0001e4000c101b06 */
[----:B------:R-:W-:-:S02]  /*2b50*/  DFMA R10, -R12, R8, R26 ;  /* 0x000000080c0a722b */ /* 0x000fc4000000011a */
[----:B------:R0:W-:Y:S06]  /*2b60*/  STG.E.64 desc[UR6][R6.64+0x18], R26 ;  /* 0x0000181a06007986 */ /* 0x0001ec000c101b06 */
[----:B------:R-:W-:-:S10]  /*2b70*/  DFMA R4, R4, R10, R8 ;  /* 0x0000000a0404722b */ /* 0x000fd40000000008 */
[----:B------:R-:W-:-:S05]  /*2b80*/  FFMA R2, RZ, R13, R5 ;  /* 0x0000000dff027223 */ /* 0x000fca0000000005 */
[----:B------:R-:W-:-:S13]  /*2b90*/  FSETP.GT.AND P0, PT, |R2|, 1.469367938527859385e-39, PT ;  /* 0x001000000200780b */ /* 0x000fda0003f04200 */
[----:B0-----:R-:W-:Y:S05]  /*2ba0*/  @P0 BRA P1, `(.L_x_107) ;  /* 0x0000000000100947 */ /* 0x001fea0000800000 */
[----:B------:R-:W-:Y:S01]  /*2bb0*/  IMAD.MOV.U32 R24, RZ, RZ, R12 ;  /* 0x000000ffff187224 */ /* 0x000fe200078e000c */
[----:B------:R-:W-:Y:S01]  /*2bc0*/  MOV R2, 0x2bf0 ;  /* 0x00002bf000027802 */ /* 0x000fe20000000f00 */
[----:B------:R-:W-:-:S07]  /*2bd0*/  IMAD.MOV.U32 R25, RZ, RZ, R13 ;  /* 0x000000ffff197224 */ /* 0x000fce00078e000d */
[----:B------:R-:W-:Y:S05]  /*2be0*/  CALL.REL.NOINC `($__internal_1_$__cuda_sm20_div_rn_f64_full) ;  /* 0x00000008002c7944 */ /* 0x000fea0003c00000 */
.L_x_107:
[----:B------:R-:W-:Y:S05]  /*2bf0*/  BSYNC.RECONVERGENT B1 ;  /* 0x0000000000017941 */ /* 0x000fea0003800200 */
.L_x_106:
[----:B------:R-:W0:Y:S01]  /*2c00*/  MUFU.RCP64H R7, R13 ;  /* 0x0000000d00077308 */ /* 0x000e220000001800 */
[----:B------:R-:W-:Y:S01]  /*2c10*/  IMAD.MOV.U32 R6, RZ, RZ, 0x1 ;  /* 0x00000001ff067424 */ /* 0x000fe200078e00ff */
[----:B------:R-:W1:Y:S01]  /*2c20*/  LDC.64 R16, c[0x0][0x3d8] ;  /* 0x0000f600ff107b82 */ /* 0x000e620000000a00 */
[----:B------:R-:W-:Y:S01]  /*2c30*/  DADD R26, -RZ, -R14 ;  /* 0x00000000ff1a7229 */ /* 0x000fe2000000090e */
[----:B------:R-:W-:Y:S09]  /*2c40*/  BSSY.RECONVERGENT B1, `(.L_x_108) ;  /* 0x0000015000017945 */ /* 0x000ff20003800200 */
[----:B------:R-:W-:Y:S01]  /*2c50*/  FSETP.GEU.AND P1, PT, |R27|, 6.5827683646048100446e-37, PT ;  /* 0x036000001b00780b */ /* 0x000fe20003f2e200 */
[----:B0-----:R-:W-:-:S08]  /*2c60*/  DFMA R8, -R12, R6, 1 ;  /* 0x3ff000000c08742b */ /* 0x001fd00000000106 */
[----:B------:R-:W-:Y:S01]  /*2c70*/  DFMA R8, R8, R8, R8 ;  /* 0x000000080808722b */ /* 0x000fe20000000008 */
[----:B-1----:R-:W-:-:S05]  /*2c80*/  IMAD.WIDE R16, R3, 0x8, R16 ;  /* 0x0000000803107825 */ /* 0x002fca00078e0210 */
[----:B------:R0:W-:Y:S02]  /*2c90*/  STG.E.64 desc[UR6][R16.64], R4 ;  /* 0x0000000410007986 */ /* 0x0001e4000c101b06 */
[----:B------:R-:W-:-:S08]  /*2ca0*/  DFMA R8, R6, R8, R6 ;  /* 0x000000080608722b */ /* 0x000fd00000000006 */
[----:B------:R-:W-:-:S08]  /*2cb0*/  DFMA R6, -R12, R8, 1 ;  /* 0x3ff000000c06742b */ /* 0x000fd00000000108 */
[----:B------:R-:W-:-:S08]  /*2cc0*/  DFMA R10, R8, R6, R8 ;  /* 0x00000006080a722b */ /* 0x000fd00000000008 */
[----:B------:R-:W-:-:S08]  /*2cd0*/  DMUL R6, R10, -R14 ;  /* 0x8000000e0a067228 */ /* 0x000fd00000000000 */
[----:B------:R-:W-:-:S08]  /*2ce0*/  DFMA R8, -R12, R6, -R14 ;  /* 0x000000060c08722b */ /* 0x000fd0000000090e */
[----:B------:R-:W-:-:S10]  /*2cf0*/  DFMA R2, R10, R8, R6 ;  /* 0x000000080a02722b */ /* 0x000fd40000000006 */
[----:B------:R-:W-:-:S05]  /*2d00*/  FFMA R6, RZ, R13, R3 ;  /* 0x0000000dff067223 */ /* 0x000fca0000000003 */
[----:B------:R-:W-:-:S13]  /*2d10*/  FSETP.GT.AND P0, PT, |R6|, 1.469367938527859385e-39, PT ;  /* 0x001000000600780b */ /* 0x000fda0003f04200 */
[----:B0-----:R-:W-:Y:S05]  /*2d20*/  @P0 BRA P1, `(.L_x_109) ;  /* 0x0000000000180947 */ /* 0x001fea0000800000 */
[----:B------:R-:W-:Y:S01]  /*2d30*/  IMAD.MOV.U32 R24, RZ, RZ, R12 ;  /* 0x000000ffff187224 */ /* 0x000fe200078e000c */
[----:B------:R-:W-:Y:S02]  /*2d40*/  MOV R25, R13 ;  /* 0x0000000d00197202 */ /* 0x000fe40000000f00 */
[----:B------:R-:W-:-:S07]  /*2d50*/  MOV R2, 0x2d70 ;  /* 0x00002d7000027802 */ /* 0x000fce0000000f00 */
[----:B------:R-:W-:Y:S05]  /*2d60*/  CALL.REL.NOINC `($__internal_1_$__cuda_sm20_div_rn_f64_full) ;  /* 0x0000000400cc7944 */ /* 0x000fea0003c00000 */
[----:B------:R-:W-:Y:S02]  /*2d70*/  IMAD.MOV.U32 R2, RZ, RZ, R4 ;  /* 0x000000ffff027224 */ /* 0x000fe400078e0004 */
[----:B------:R-:W-:-:S07]  /*2d80*/  IMAD.MOV.U32 R3, RZ, RZ, R5 ;  /* 0x000000ffff037224 */ /* 0x000fce00078e0005 */
.L_x_109:
[----:B------:R-:W-:Y:S05]  /*2d90*/  BSYNC.RECONVERGENT B1 ;  /* 0x0000000000017941 */ /* 0x000fea0003800200 */
.L_x_108:
[----:B------:R-:W0:Y:S01]  /*2da0*/  MUFU.RCP64H R5, R13 ;  /* 0x0000000d00057308 */ /* 0x000e220000001800 */
[----:B------:R-:W-:Y:S01]  /*2db0*/  IMAD.MOV.U32 R4, RZ, RZ, 0x1 ;  /* 0x00000001ff047424 */ /* 0x000fe200078e00ff */
[----:B------:R1:W-:Y:S01]  /*2dc0*/  STG.E.64 desc[UR6][R16.64+0x8], R2 ;  /* 0x0000080210007986 */ /* 0x0003e2000c101b06 */
[----:B------:R-:W-:Y:S01]  /*2dd0*/  FSETP.GEU.AND P1, PT, |R19|, 6.5827683646048100446e-37, PT ;  /* 0x036000001300780b */ /* 0x000fe20003f2e200 */
[----:B------:R-:W-:Y:S02]  /*2de0*/  BSSY.RECONVERGENT B1, `(.L_x_110) ;  /* 0x0000013000017945 */ /* 0x000fe40003800200 */
[----:B------:R1:W-:Y:S01]  /*2df0*/  STG.E.64 desc[UR6][R16.64+0x10], R2 ;  /* 0x0000100210007986 */ /* 0x0003e2000c101b06 */
[----:B0-----:R-:W-:-:S08]  /*2e00*/  DFMA R6, -R12, R4, 1 ;  /* 0x3ff000000c06742b */ /* 0x001fd00000000104 */
[----:B------:R-:W-:-:S08]  /*2e10*/  DFMA R6, R6, R6, R6 ;  /* 0x000000060606722b */ /* 0x000fd00000000006 */
[----:B------:R-:W-:-:S08]  /*2e20*/  DFMA R6, R4, R6, R4 ;  /* 0x000000060406722b */ /* 0x000fd00000000004 */
[----:B------:R-:W-:-:S08]  /*2e30*/  DFMA R4, -R12, R6, 1 ;  /* 0x3ff000000c04742b */ /* 0x000fd00000000106 */
[----:B------:R-:W-:-:S08]  /*2e40*/  DFMA R8, R6, R4, R6 ;  /* 0x000000040608722b */ /* 0x000fd00000000006 */
[----:B------:R-:W-:-:S08]  /*2e50*/  DMUL R4, R8, R18 ;  /* 0x0000001208047228 */ /* 0x000fd00000000000 */
[----:B------:R-:W-:-:S08]  /*2e60*/  DFMA R6, -R12, R4, R18 ;  /* 0x000000040c06722b */ /* 0x000fd00000000112 */
[----:B------:R-:W-:-:S10]  /*2e70*/  DFMA R4, R8, R6, R4 ;  /* 0x000000060804722b */ /* 0x000fd40000000004 */
[----:B------:R-:W-:-:S05]  /*2e80*/  FFMA R6, RZ, R13, R5 ;  /* 0x0000000dff067223 */ /* 0x000fca0000000005 */
[----:B------:R-:W-:-:S13]  /*2e90*/  FSETP.GT.AND P0, PT, |R6|, 1.469367938527859385e-39, PT ;  /* 0x001000000600780b */ /* 0x000fda0003f04200 */
[----:B-1----:R-:W-:Y:S05]  /*2ea0*/  @P0 BRA P1, `(.L_x_111) ;  /* 0x0000000000180947 */ /* 0x002fea0000800000 */
[----:B------:R-:W-:Y:S01]  /*2eb0*/  IMAD.MOV.U32 R26, RZ, RZ, R18 ;  /* 0x000000ffff1a7224 */ /* 0x000fe200078e0012 */
[----:B------:R-:W-:Y:S01]  /*2ec0*/  MOV R27, R19 ;  /* 0x00000013001b7202 */ /* 0x000fe20000000f00 */
[----:B------:R-:W-:Y:S01]  /*2ed0*/  IMAD.MOV.U32 R24, RZ, RZ, R12 ;  /* 0x000000ffff187224 */ /* 0x000fe200078e000c */
[----:B------:R-:W-:Y:S01]  /*2ee0*/  MOV R2, 0x2f10 ;  /* 0x00002f1000027802 */ /* 0x000fe20000000f00 */
[----:B------:R-:W-:-:S07]  /*2ef0*/  IMAD.MOV.U32 R25, RZ, RZ, R13 ;  /* 0x000000ffff197224 */ /* 0x000fce00078e000d */
[----:B------:R-:W-:Y:S05]  /*2f00*/  CALL.REL.NOINC `($__internal_1_$__cuda_sm20_div_rn_f64_full) ;  /* 0x0000000400647944 */ /* 0x000fea0003c00000 */
.L_x_111:
[----:B------:R-:W-:Y:S05]  /*2f10*/  BSYNC.RECONVERGENT B1 ;  /* 0x0000000000017941 */ /* 0x000fea0003800200 */
.L_x_110:
[----:B------:R-:W-:Y:S01]  /*2f20*/  ISETP.GT.AND P0, PT, R13, 0xfffff, PT ;  /* 0x000fffff0d00780c */ /* 0x000fe20003f04270 */
[----:B------:R-:W-:Y:S01]  /*2f30*/  IMAD.MOV.U32 R14, RZ, RZ, R13 ;  /* 0x000000ffff0e7224 */ /* 0x000fe200078e000d */
[----:B------:R0:W-:Y:S01]  /*2f40*/  STG.E.64 desc[UR6][R16.64+0x18], R4 ;  /* 0x0000180410007986 */ /* 0x0001e2000c101b06 */
[----:B------:R-:W-:Y:S01]  /*2f50*/  IMAD.MOV.U32 R2, RZ, RZ, R12 ;  /* 0x000000ffff027224 */ /* 0x000fe200078e000c */
[----:B------:R-:W-:Y:S01]  /*2f60*/  BSSY.RECONVERGENT B0, `(.L_x_112) ;  /* 0x000004f000007945 */ /* 0x000fe20003800200 */
[----:B------:R-:W-:-:S08]  /*2f70*/  IMAD.MOV.U32 R15, RZ, RZ, -0x3ff ;  /* 0xfffffc01ff0f7424 */ /* 0x000fd000078e00ff */
[----:B------:R-:W-:Y:S01]  /*2f80*/  @!P0 DMUL R12, R12, 1.80143985094819840000e+16 ;  /* 0x435000000c0c8828 */ /* 0x000fe20000000000 */
[----:B------:R-:W-:-:S09]  /*2f90*/  @!P0 IMAD.MOV.U32 R15, RZ, RZ, -0x435 ;  /* 0xfffffbcbff0f8424 */ /* 0x000fd200078e00ff */
[----:B------:R-:W-:Y:S01]  /*2fa0*/  @!P0 MOV R14, R13 ;  /* 0x0000000d000e8202 */ /* 0x000fe20000000f00 */
[----:B------:R-:W-:-:S04]  /*2fb0*/  @!P0 IMAD.MOV.U32 R2, RZ, RZ, R12 ;  /* 0x000000ffff028224 */ /* 0x000fc800078e000c */
[----:B------:R-:W-:-:S05]  /*2fc0*/  VIADD R3, R14, 0xffffffff ;  /* 0xffffffff0e037836 */ /* 0x000fca0000000000 */
[----:B------:R-:W-:-:S13]  /*2fd0*/  ISETP.GT.U32.AND P1, PT, R3, 0x7feffffe, PT ;  /* 0x7feffffe0300780c */ /* 0x000fda0003f24070 */
[----:B0-----:R-:W-:Y:S05]  /*2fe0*/  @P1 BRA `(.L_x_113) ;  /* 0x0000000400001947 */ /* 0x001fea0003800000 */
[C---:B------:R-:W-:Y:S01]  /*2ff0*/  LOP3.LUT R3, R14.reuse, 0xfffff, RZ, 0xc0, !PT ;  /* 0x000fffff0e037812 */ /* 0x040fe200078ec0ff */
[----:B------:R-:W-:Y:S01]  /*3000*/  IMAD.MOV.U32 R4, RZ, RZ, RZ ;  /* 0x000000ffff047224 */ /* 0x000fe200078e00ff */
[----:B------:R-:W-:Y:S01]  /*3010*/  UMOV UR4, 0x3ae80f1e ;  /* 0x3ae80f1e00047882 */ /* 0x000fe20000000000 */
[----:B------:R-:W-:Y:S01]  /*3020*/  IMAD.MOV.U32 R12, RZ, RZ, -0x748574fc ;  /* 0x8b7a8b04ff0c7424 */ /* 0x000fe200078e00ff */
[----:B------:R-:W-:Y:S01]  /*3030*/  LOP3.LUT R3, R3, 0x3ff00000, RZ, 0xfc, !PT ;  /* 0x3ff0000003037812 */ /* 0x000fe200078efcff */
[----:B------:R-:W-:Y:S01]  /*3040*/  IMAD.MOV.U32 R13, RZ, RZ, 0x3ed0ee25 ;  /* 0x3ed0ee25ff0d7424 */ /* 0x000fe200078e00ff */
[----:B------:R-:W-:Y:S01]  /*3050*/  UMOV UR5, 0x3eb1380b ;  /* 0x3eb1380b00057882 */ /* 0x000fe20000000000 */
[----:B------:R-:W-:Y:S01]  /*3060*/  LEA.HI R14, R14, R15, RZ, 0xc ;  /* 0x0000000f0e0e7211 */ /* 0x000fe200078f60ff */
[----:B------:R-:W-:Y:S01]  /*3070*/  IMAD.MOV.U32 R15, RZ, RZ, 0x43300000 ;  /* 0x43300000ff0f7424 */ /* 0x000fe200078e00ff */
[----:B------:R-:W-:Y:S01]  /*3080*/  ISETP.GE.U32.AND P0, PT, R3, 0x3ff6a09f, PT ;  /* 0x3ff6a09f0300780c */ /* 0x000fe20003f06070 */
[----:B------:R-:W-:Y:S01]  /*3090*/  UMOV UR8, 0x80000000 ;  /* 0x8000000000087882 */ /* 0x000fe20000000000 */
[----:B------:R-:W-:-:S11]  /*30a0*/  UMOV UR9, 0x43300000 ;  /* 0x4330000000097882 */ /* 0x000fd60000000000 */
[----:B------:R-:W-:Y:S02]  /*30b0*/  @P0 IADD3 R5, PT, PT, R3, -0x100000, RZ ;  /* 0xfff0000003050810 */ /* 0x000fe40007ffe0ff */
[----:B------:R-:W-:-:S03]  /*30c0*/  @P0 IADD3 R14, PT, PT, R14, 0x1, RZ ;  /* 0x000000010e0e0810 */ /* 0x000fc60007ffe0ff */
[----:B------:R-:W-:Y:S01]  /*30d0*/  @P0 IMAD.MOV.U32 R3, RZ, RZ, R5 ;  /* 0x000000ffff030224 */ /* 0x000fe200078e0005 */
[----:B------:R-:W-:-:S05]  /*30e0*/  LOP3.LUT R14, R14, 0x80000000, RZ, 0x3c, !PT ;  /* 0x800000000e0e7812 */ /* 0x000fca00078e3cff */
[C---:B------:R-:W-:Y:S02]  /*30f0*/  DADD R10, R2.reuse, 1 ;  /* 0x3ff00000020a7429 */ /* 0x040fe40000000000 */
[----:B------:R-:W-:Y:S02]  /*3100*/  DADD R8, R2, -1 ;  /* 0xbff0000002087429 */ /* 0x000fe40000000000 */
[----:B------:R-:W-:Y:S01]  /*3110*/  DADD R14, R14, -UR8 ;  /* 0x800000080e0e7e29 */ /* 0x000fe20008000000 */
[----:B------:R-:W-:Y:S01]  /*3120*/  UMOV UR8, 0xfefa39ef ;  /* 0xfefa39ef00087882 */ /* 0x000fe20000000000 */
[----:B------:R-:W0:Y:S01]  /*3130*/  MUFU.RCP64H R5, R11 ;  /* 0x0000000b00057308 */ /* 0x000e220000001800 */
[----:B------:R-:W-:Y:S01]  /*3140*/  UMOV UR9, 0x3fe62e42 ;  /* 0x3fe62e4200097882 */ /* 0x000fe20000000000 */
[----:B0-----:R-:W-:-:S08]  /*3150*/  DFMA R6, -R10, R4, 1 ;  /* 0x3ff000000a06742b */ /* 0x001fd00000000104 */
[----:B------:R-:W-:-:S08]  /*3160*/  DFMA R6, R6, R6, R6 ;  /* 0x000000060606722b */ /* 0x000fd00000000006 */
[----:B------:R-:W-:-:S08]  /*3170*/  DFMA R4, R4, R6, R4 ;  /* 0x000000060404722b */ /* 0x000fd00000000004 */
[----:B------:R-:W-:-:S08]  /*3180*/  DMUL R2, R8, R4 ;  /* 0x0000000408027228 */ /* 0x000fd00000000000 */
[----:B------:R-:W-:-:S08]  /*3190*/  DFMA R2, R8, R4, R2 ;  /* 0x000000040802722b */ /* 0x000fd00000000002 */
[----:B------:R-:W-:-:S08]  /*31a0*/  DMUL R6, R2, R2 ;  /* 0x0000000202067228 */ /* 0x000fd00000000000 */
[----:B------:R-:W-:Y:S01]  /*31b0*/  DFMA R10, R6, UR4, R12 ;  /* 0x00000004060a7c2b */ /* 0x000fe2000800000c */
[----:B------:R-:W-:Y:S01]  /*31c0*/  UMOV UR4, 0x9f02676f ;  /* 0x9f02676f00047882 */ /* 0x000fe20000000000 */
[----:B------:R-:W-:Y:S01]  /*31d0*/  UMOV UR5, 0x3ef3b266 ;  /* 0x3ef3b26600057882 */ /* 0x000fe20000000000 */
[----:B------:R-:W-:-:S05]  /*31e0*/  DADD R12, R8, -R2 ;  /* 0x00000000080c7229 */ /* 0x000fca0000000802 */
[----:B------:R-:W-:Y:S01]  /*31f0*/  DFMA R10, R6, R10, UR4 ;  /* 0x00000004060a7e2b */ /* 0x000fe2000800000a */
[----:B------:R-:W-:Y:S01]  /*3200*/  UMOV UR4, 0xa9ab0956 ;  /* 0xa9ab095600047882 */ /* 0x000fe20000000000 */
[----:B------:R-:W-:Y:S01]  /*3210*/  UMOV UR5, 0x3f1745cb ;  /* 0x3f1745cb00057882 */ /* 0x000fe20000000000 */
[----:B------:R-:W-:-:S05]  /*3220*/  DADD R12, R12, R12 ;  /* 0x000000000c0c7229 */ /* 0x000fca000000000c */
[----:B------:R-:W-:Y:S01]  /*3230*/  DFMA R10, R6, R10, UR4 ;  /* 0x00000004060a7e2b */ /* 0x000fe2000800000a */
[----:B------:R-:W-:Y:S01]  /*3240*/  UMOV UR4, 0x2d1b5154 ;  /* 0x2d1b515400047882 */ /* 0x000fe20000000000 */
[----:B------:R-:W-:Y:S01]  /*3250*/  UMOV UR5, 0x3f3c71c7 ;  /* 0x3f3c71c700057882 */ /* 0x000fe20000000000 */
[----:B------:R-:W-:Y:S02]  /*3260*/  DFMA R12, R8, -R2, R12 ;  /* 0x80000002080c722b */ /* 0x000fe4000000000c */
        /* <DEDUP_REMOVED lines=24> */
.L_x_113:
[----:B------:R-:W-:Y:S01]  /*33f0*/  IMAD.MOV.U32 R2, RZ, RZ, 0x0 ;  /* 0x00000000ff027424 */ /* 0x000fe200078e00ff */
[----:B------:R-:W-:Y:S01]  /*3400*/  LOP3.LUT P0, RZ, R13, 0x7fffffff, RZ, 0xc0, !PT ;  /* 0x7fffffff0dff7812 */ /* 0x000fe2000780c0ff */
[----:B------:R-:W-:-:S06]  /*3410*/  IMAD.MOV.U32 R3, RZ, RZ, 0x7ff00000 ;  /* 0x7ff00000ff037424 */ /* 0x000fcc00078e00ff */
[----:B------:R-:W-:-:S10]  /*3420*/  DFMA R2, R12, R2, +INF ;  /* 0x7ff000000c02742b */ /* 0x000fd40000000002 */
[----:B------:R-:W-:Y:S02]  /*3430*/  FSEL R8, R2, RZ, P0 ;  /* 0x000000ff02087208 */ /* 0x000fe40000000000 */
[----:B------:R-:W-:-:S07]  /*3440*/  FSEL R9, R3, -QNAN , P0 ;  /* 0xfff0000003097808 */ /* 0x000fce0000000000 */
.L_x_114:
[----:B------:R-:W-:Y:S05]  /*3450*/  BSYNC.RECONVERGENT B0 ;  /* 0x0000000000007941 */ /* 0x000fea0003800200 */
.L_x_112:
[----:B------:R-:W0:Y:S02]  /*3460*/  LDC.64 R2, c[0x0][0x3d0] ;  /* 0x0000f400ff027b82 */ /* 0x000e240000000a00 */
[----:B0-----:R-:W-:-:S05]  /*3470*/  IMAD.WIDE R2, R0, 0x8, R2 ;  /* 0x0000000800027825 */ /* 0x001fca00078e0202 */
[----:B------:R-:W-:Y:S01]  /*3480*/  STG.E.64 desc[UR6][R2.64], R8 ;  /* 0x0000000802007986 */ /* 0x000fe2000c101b06 */
[----:B------:R-:W-:Y:S05]  /*3490*/  EXIT ;  /* 0x000000000000794d */ /* 0x000fea0003800000 */
        .weak           $__internal_1_$__cuda_sm20_div_rn_f64_full
        .type           $__internal_1_$__cuda_sm20_div_rn_f64_full,@function
        .size           $__internal_1_$__cuda_sm20_div_rn_f64_full,(.L_x_137 - $__internal_1_$__cuda_sm20_div_rn_f64_full)
$__internal_1_$__cuda_sm20_div_rn_f64_full:
[C---:B------:R-:W-:Y:S01]  /*34a0*/  FSETP.GEU.AND P0, PT, |R25|.reuse, 1.469367938527859385e-39, PT ;  /* 0x001000001900780b */ /* 0x040fe20003f0e200 */
[----:B------:R-:W-:Y:S01]  /*34b0*/  IMAD.MOV.U32 R28, RZ, RZ, R26 ;  /* 0x000000ffff1c7224 */ /* 0x000fe200078e001a */
[----:B------:R-:W-:Y:S01]  /*34c0*/  LOP3.LUT R22, R25, 0x800fffff, RZ, 0xc0, !PT ;  /* 0x800fffff19167812 */ /* 0x000fe200078ec0ff */
[----:B------:R-:W-:Y:S01]  /*34d0*/  BSSY.RECONVERGENT B0, `(.L_x_115) ;  /* 0x0000059000007945 */ /* 0x000fe20003800200 */
[C---:B------:R-:W-:Y:S02]  /*34e0*/  FSETP.GEU.AND P3, PT, |R27|.reuse, 1.469367938527859385e-39, PT ;  /* 0x001000001b00780b */ /* 0x040fe40003f6e200 */
[----:B------:R-:W-:Y:S01]  /*34f0*/  LOP3.LUT R23, R22, 0x3ff00000, RZ, 0xfc, !PT ;  /* 0x3ff0000016177812 */ /* 0x000fe200078efcff */
[----:B------:R-:W-:Y:S01]  /*3500*/  IMAD.MOV.U32 R22, RZ, RZ, R24 ;  /* 0x000000ffff167224 */ /* 0x000fe200078e0018 */
[----:B------:R-:W-:Y:S02]  /*3510*/  MOV R40, 0x1 ;  /* 0x0000000100287802 */ /* 0x000fe40000000f00 */
[----:B------:R-:W-:-:S02]  /*3520*/  LOP3.LUT R4, R27, 0x7ff00000, RZ, 0xc0, !PT ;  /* 0x7ff000001b047812 */ /* 0x000fc400078ec0ff */
[----:B------:R-:W-:Y:S01]  /*3530*/  LOP3.LUT R9, R25, 0x7ff00000, RZ, 0xc0, !PT ;  /* 0x7ff0000019097812 */ /* 0x000fe200078ec0ff */
[----:B------:R-:W-:-:S03]  /*3540*/  @!P0 DMUL R22, R24, 8.98846567431157953865e+307 ;  /* 0x7fe0000018168828 */ /* 0x000fc60000000000 */
[C---:B------:R-:W-:Y:S01]  /*3550*/  ISETP.GE.U32.AND P2, PT, R4.reuse, R9, PT ;  /* 0x000000090400720c */ /* 0x040fe20003f46070 */
[----:B------:R-:W-:Y:S01]  /*3560*/  @!P3 IMAD.MOV.U32 R38, RZ, RZ, RZ ;  /* 0x000000ffff26b224 */ /* 0x000fe200078e00ff */
[----:B------:R-:W-:Y:S01]  /*3570*/  @!P3 LOP3.LUT R5, R25, 0x7ff00000, RZ, 0xc0, !PT ;  /* 0x7ff000001905b812 */ /* 0x000fe200078ec0ff */
[----:B------:R-:W0:Y:S03]  /*3580*/  MUFU.RCP64H R41, R23 ;  /* 0x0000001700297308 */ /* 0x000e260000001800 */
[----:B------:R-:W-:Y:S01]  /*3590*/  @!P3 ISETP.GE.U32.AND P4, PT, R4, R5, PT ;  /* 0x000000050400b20c */ /* 0x000fe20003f86070 */
[----:B------:R-:W-:Y:S01]  /*35a0*/  IMAD.MOV.U32 R5, RZ, RZ, 0x1ca00000 ;  /* 0x1ca00000ff057424 */ /* 0x000fe200078e00ff */
[----:B------:R-:W-:-:S04]  /*35b0*/  @!P0 LOP3.LUT R9, R23, 0x7ff00000, RZ, 0xc0, !PT ;  /* 0x7ff0000017098812 */ /* 0x000fc800078ec0ff */
[----:B------:R-:W-:-:S04]  /*35c0*/  SEL R29, R5, 0x63400000, !P2 ;  /* 0x63400000051d7807 */ /* 0x000fc80005000000 */
[----:B------:R-:W-:Y:S01]  /*35d0*/  LOP3.LUT R29, R29, 0x800fffff, R27, 0xf8, !PT ;  /* 0x800fffff1d1d7812 */ /* 0x000fe200078ef81b */
[----:B0-----:R-:W-:-:S08]  /*35e0*/  DFMA R10, R40, -R22, 1 ;  /* 0x3ff00000280a742b */ /* 0x001fd00000000816 */
[----:B------:R-:W-:-:S08]  /*35f0*/  DFMA R10, R10, R10, R10 ;  /* 0x0000000a0a0a722b */ /* 0x000fd0000000000a */
[----:B------:R-:W-:Y:S01]  /*3600*/  DFMA R40, R40, R10, R40 ;  /* 0x0000000a2828722b */ /* 0x000fe20000000028 */
[----:B------:R-:W-:-:S04]  /*3610*/  @!P3 SEL R11, R5, 0x63400000, !P4 ;  /* 0x63400000050bb807 */ /* 0x000fc80006000000 */
[----:B------:R-:W-:-:S03]  /*3620*/  @!P3 LOP3.LUT R6, R11, 0x80000000, R27, 0xf8, !PT ;  /* 0x800000000b06b812 */ /* 0x000fc600078ef81b */
[----:B------:R-:W-:Y:S01]  /*3630*/  DFMA R10, R40, -R22, 1 ;  /* 0x3ff00000280a742b */ /* 0x000fe20000000816 */
[----:B------:R-:W-:Y:S01]  /*3640*/  @!P3 LOP3.LUT R39, R6, 0x100000, RZ, 0xfc, !PT ;  /* 0x001000000627b812 */ /* 0x000fe200078efcff */
[----:B------:R-:W-:-:S05]  /*3650*/  IMAD.MOV.U32 R6, RZ, RZ, R4 ;  /* 0x000000ffff067224 */ /* 0x000fca00078e0004 */
[----:B------:R-:W-:Y:S02]  /*3660*/  @!P3 DFMA R28, R28, 2, -R38 ;  /* 0x400000001c1cb82b */ /* 0x000fe40000000826 */
[----:B------:R-:W-:-:S08]  /*3670*/  DFMA R40, R40, R10, R40 ;  /* 0x0000000a2828722b */ /* 0x000fd00000000028 */
[----:B------:R-:W-:Y:S01]  /*3680*/  @!P3 LOP3.LUT R6, R29, 0x7ff00000, RZ, 0xc0, !PT ;  /* 0x7ff000001d06b812 */ /* 0x000fe200078ec0ff */
[----:B------:R-:W-:-:S03]  /*3690*/  DMUL R38, R40, R28 ;  /* 0x0000001c28267228 */ /* 0x000fc60000000000 */
[----:B------:R-:W-:-:S04]  /*36a0*/  IADD3 R10, PT, PT, R6, -0x1, RZ ;  /* 0xffffffff060a7810 */ /* 0x000fc80007ffe0ff */
[----:B------:R-:W-:Y:S01]  /*36b0*/  ISETP.GT.U32.AND P0, PT, R10, 0x7feffffe, PT ;  /* 0x7feffffe0a00780c */ /* 0x000fe20003f04070 */
[----:B------:R-:W-:Y:S01]  /*36c0*/  VIADD R10, R9, 0xffffffff ;  /* 0xffffffff090a7836 */ /* 0x000fe20000000000 */
[----:B------:R-:W-:-:S04]  /*36d0*/  DFMA R42, R38, -R22, R28 ;  /* 0x80000016262a722b */ /* 0x000fc8000000001c */
[----:B------:R-:W-:-:S04]  /*36e0*/  ISETP.GT.U32.OR P0, PT, R10, 0x7feffffe, P0 ;  /* 0x7feffffe0a00780c */ /* 0x000fc80000704470 */
[----:B------:R-:W-:-:S09]  /*36f0*/  DFMA R10, R40, R42, R38 ;  /* 0x0000002a280a722b */ /* 0x000fd20000000026 */
[----:B------:R-:W-:Y:S05]  /*3700*/  @P0 BRA `(.L_x_116) ;  /* 0x0000000000740947 */ /* 0x000fea0003800000 */
[----:B------:R-:W-:Y:S01]  /*3710*/  LOP3.LUT R9, R25, 0x7ff00000, RZ, 0xc0, !PT ;  /* 0x7ff0000019097812 */ /* 0x000fe200078ec0ff */
[----:B------:R-:W-:-:S03]  /*3720*/  IMAD.MOV.U32 R26, RZ, RZ, RZ ;  /* 0x000000ffff1a7224 */ /* 0x000fc600078e00ff */
[CC--:B------:R-:W-:Y:S02]  /*3730*/  VIADDMNMX R6, R4.reuse, -R9.reuse, 0xb9600000, !PT ;  /* 0xb960000004067446 */ /* 0x0c0fe40007800909 */
[----:B------:R-:W-:Y:S02]  /*3740*/  ISETP.GE.U32.AND P0, PT, R4, R9, PT ;  /* 0x000000090400720c */ /* 0x000fe40003f06070 */
[----:B------:R-:W-:Y:S02]  /*3750*/  VIMNMX R6, PT, PT, R6, 0x46a00000, PT ;  /* 0x46a0000006067848 */ /* 0x000fe40003fe0100 */
[----:B------:R-:W-:-:S05]  /*3760*/  SEL R5, R5, 0x63400000, !P0 ;  /* 0x6340000005057807 */ /* 0x000fca0004000000 */
[----:B------:R-:W-:-:S04]  /*3770*/  IMAD.IADD R5, R6, 0x1, -R5 ;  /* 0x0000000106057824 */ /* 0x000fc800078e0a05 */
[----:B------:R-:W-:-:S06]  /*3780*/  VIADD R27, R5, 0x7fe00000 ;  /* 0x7fe00000051b7836 */ /* 0x000fcc0000000000 */
[----:B------:R-:W-:-:S10]  /*3790*/  DMUL R38, R10, R26 ;  /* 0x0000001a0a267228 */ /* 0x000fd40000000000 */
[----:B------:R-:W-:-:S13]  /*37a0*/  FSETP.GTU.AND P0, PT, |R39|, 1.469367938527859385e-39, PT ;  /* 0x001000002700780b */ /* 0x000fda0003f0c200 */
[----:B------:R-:W-:Y:S05]  /*37b0*/  @P0 BRA `(.L_x_117) ;  /* 0x0000000000a80947 */ /* 0x000fea0003800000 */
[----:B------:R-:W-:Y:S01]  /*37c0*/  DFMA R22, R10, -R22, R28 ;  /* 0x800000160a16722b */ /* 0x000fe2000000001c */
[----:B------:R-:W-:-:S09]  /*37d0*/  MOV R26, RZ ;  /* 0x000000ff001a7202 */ /* 0x000fd20000000f00 */
        /* <DEDUP_REMOVED lines=13> */
[----:B------:R-:W-:Y:S02]  /*38b0*/  IMAD.MOV.U32 R38, RZ, RZ, R4 ;  /* 0x000000ffff267224 */ /* 0x000fe400078e0004 */
[----:B------:R-:W-:Y:S01]  /*38c0*/  IMAD.MOV.U32 R39, RZ, RZ, R5 ;  /* 0x000000ffff277224 */ /* 0x000fe200078e0005 */
[----:B------:R-:W-:Y:S06]  /*38d0*/  BRA `(.L_x_117) ;  /* 0x0000000000607947 */ /* 0x000fec0003800000 */
.L_x_116:
[----:B------:R-:W-:-:S14]  /*38e0*/  DSETP.NAN.AND P0, PT, R26, R26, PT ;  /* 0x0000001a1a00722a */ /* 0x000fdc0003f08000 */
[----:B------:R-:W-:Y:S05]  /*38f0*/  @P0 BRA `(.L_x_118) ;  /* 0x00000000004c0947 */ /* 0x000fea0003800000 */
[----:B------:R-:W-:-:S14]  /*3900*/  DSETP.NAN.AND P0, PT, R24, R24, PT ;  /* 0x000000181800722a */ /* 0x000fdc0003f08000 */
[----:B------:R-:W-:Y:S05]  /*3910*/  @P0 BRA `(.L_x_119) ;  /* 0x0000000000340947 */ /* 0x000fea0003800000 */
[----:B------:R-:W-:Y:S01]  /*3920*/  ISETP.NE.AND P0, PT, R6, R9, PT ;  /* 0x000000090600720c */ /* 0x000fe20003f05270 */
[----:B------:R-:W-:Y:S01]  /*3930*/  IMAD.MOV.U32 R39, RZ, RZ, -0x80000 ;  /* 0xfff80000ff277424 */ /* 0x000fe200078e00ff */
[----:B------:R-:W-:-:S11]  /*3940*/  MOV R38, 0x0 ;  /* 0x0000000000267802 */ /* 0x000fd60000000f00 */
[----:B------:R-:W-:Y:S05]  /*3950*/  @!P0 BRA `(.L_x_117) ;  /* 0x0000000000408947 */ /* 0x000fea0003800000 */
[----:B------:R-:W-:Y:S02]  /*3960*/  ISETP.NE.AND P0, PT, R6, 0x7ff00000, PT ;  /* 0x7ff000000600780c */ /* 0x000fe40003f05270 */
[----:B------:R-:W-:Y:S02]  /*3970*/  LOP3.LUT R25, R27, 0x80000000, R25, 0x48, !PT ;  /* 0x800000001b197812 */ /* 0x000fe400078e4819 */
[----:B------:R-:W-:-:S13]  /*3980*/  ISETP.EQ.OR P0, PT, R9, RZ, !P0 ;  /* 0x000000ff0900720c */ /* 0x000fda0004702670 */
[----:B------:R-:W-:Y:S01]  /*3990*/  @P0 LOP3.LUT R4, R25, 0x7ff00000, RZ, 0xfc, !PT ;  /* 0x7ff0000019040812 */ /* 0x000fe200078efcff */
[----:B------:R-:W-:Y:S02]  /*39a0*/  @!P0 IMAD.MOV.U32 R38, RZ, RZ, RZ ;  /* 0x000000ffff268224 */ /* 0x000fe400078e00ff */
[----:B------:R-:W-:Y:S01]  /*39b0*/  @!P0 IMAD.MOV.U32 R39, RZ, RZ, R25 ;  /* 0x000000ffff278224 */ /* 0x000fe200078e0019 */
[----:B------:R-:W-:Y:S01]  /*39c0*/  @P0 MOV R39, R4 ;  /* 0x0000000400270202 */ /* 0x000fe20000000f00 */
[----:B------:R-:W-:Y:S01]  /*39d0*/  @P0 IMAD.MOV.U32 R38, RZ, RZ, RZ ;  /* 0x000000ffff260224 */ /* 0x000fe200078e00ff */
[----:B------:R-:W-:Y:S06]  /*39e0*/  BRA `(.L_x_117) ;  /* 0x00000000001c7947 */ /* 0x000fec0003800000 */
.L_x_119:
[----:B------:R-:W-:Y:S01]  /*39f0*/  LOP3.LUT R5, R25, 0x80000, RZ, 0xfc, !PT ;  /* 0x0008000019057812 */ /* 0x000fe200078efcff */
[----:B------:R-:W-:-:S04]  /*3a00*/  IMAD.MOV.U32 R38, RZ, RZ, R24 ;  /* 0x000000ffff267224 */ /* 0x000fc800078e0018 */
[----:B------:R-:W-:Y:S01]  /*3a10*/  IMAD.MOV.U32 R39, RZ, RZ, R5 ;  /* 0x000000ffff277224 */ /* 0x000fe200078e0005 */
[----:B------:R-:W-:Y:S06]  /*3a20*/  BRA `(.L_x_117) ;  /* 0x00000000000c7947 */ /* 0x000fec0003800000 */
.L_x_118:
[----:B------:R-:W-:Y:S01]  /*3a30*/  LOP3.LUT R5, R27, 0x80000, RZ, 0xfc, !PT ;  /* 0x000800001b057812 */ /* 0x000fe200078efcff */
[----:B------:R-:W-:-:S04]  /*3a40*/  IMAD.MOV.U32 R38, RZ, RZ, R26 ;  /* 0x000000ffff267224 */ /* 0x000fc800078e001a */
[----:B------:R-:W-:-:S07]  /*3a50*/  IMAD.MOV.U32 R39, RZ, RZ, R5 ;  /* 0x000000ffff277224 */ /* 0x000fce00078e0005 */
.L_x_117:
[----:B------:R-:W-:Y:S05]  /*3a60*/  BSYNC.RECONVERGENT B0 ;  /* 0x0000000000007941 */ /* 0x000fea0003800200 */
.L_x_115:
[----:B------:R-:W-:Y:S01]  /*3a70*/  IMAD.MOV.U32 R10, RZ, RZ, R2 ;  /* 0x000000ffff0a7224 */ /* 0x000fe200078e0002 */
[----:B------:R-:W-:Y:S01]  /*3a80*/  MOV R4, R38 ;  /* 0x0000002600047202 */ /* 0x000fe20000000f00 */
[----:B------:R-:W-:Y:S02]  /*3a90*/  IMAD.MOV.U32 R11, RZ, RZ, 0x0 ;  /* 0x00000000ff0b7424 */ /* 0x000fe400078e00ff */
[----:B------:R-:W-:Y:S02]  /*3aa0*/  IMAD.MOV.U32 R5, RZ, RZ, R39 ;  /* 0x000000ffff057224 */ /* 0x000fe400078e0027 */
[----:B------:R-:W-:Y:S05]  /*3ab0*/  RET.REL.NODEC R10 `(_Z22calculate_mu_and_sigmaPiS_PdS_S_S0_S0_PyS0_S0_S0_S0_iii) ;  /* 0xffffffc40a507950 */ /* 0x000fea0003c3ffff */
.L_x_120:
        /* <DEDUP_REMOVED lines=12> */
.L_x_137:


//--------------------- .text._Z12sum_by_labelPdPbPiS1_S1_S1_S1_S1_Pyiiii --------------------------
	.section	.text._Z12sum_by_labelPdPbPiS1_S1_S1_S1_S1_Pyiiii,"ax",@progbits
	.align	128
        .global         _Z12sum_by_labelPdPbPiS1_S1_S1_S1_S1_Pyiiii
        .type           _Z12sum_by_labelPdPbPiS1_S1_S1_S1_S1_Pyiiii,@function
        .size           _Z12sum_by_labelPdPbPiS1_S1_S1_S1_S1_Pyiiii,(.L_x_142 - _Z12sum_by_labelPdPbPiS1_S1_S1_S1_S1_Pyiiii)
        .other          _Z12sum_by_labelPdPbPiS1_S1_S1_S1_S1_Pyiiii,@"STO_CUDA_ENTRY STV_DEFAULT"
_Z12sum_by_labelPdPbPiS1_S1_S1_S1_S1_Pyiiii:
.text._Z12sum_by_labelPdPbPiS1_S1_S1_S1_S1_Pyiiii:
        /* <DEDUP_REMOVED lines=11> */
[----:B------:R-:W3:Y:S01]  /*00b0*/  LDC.64 R4, c[0x0][0x398] ;  /* 0x0000e600ff047b82 */ /* 0x000ee20000000a00 */
[----:B0-----:R-:W-:-:S06]  /*00c0*/  IMAD.WIDE R2, R0, 0x4, R2 ;  /* 0x0000000400027825 */ /* 0x001fcc00078e0202 */
[----:B-1----:R-:W3:Y:S01]  /*00d0*/  LDG.E R2, desc[UR8][R2.64] ;  /* 0x0000000802027981 */ /* 0x002ee2000c1e1900 */
[----:B--2---:R-:W-:Y:S01]  /*00e0*/  IADD3 R6, P0, PT, R0, UR4, RZ ;  /* 0x0000000400067c10 */ /* 0x004fe2000ff1e0ff */
[----:B------:R-:W-:-:S03]  /*00f0*/  HFMA2 R9, -RZ, RZ, 0, 5.9604644775390625e-08 ;  /* 0x00000001ff097431 */ /* 0x000fc600000001ff */
[----:B------:R-:W-:Y:S01]  /*0100*/  LEA.HI.X.SX32 R7, R0, UR5, 0x1, P0 ;  /* 0x0000000500077c11 */ /* 0x000fe200080f0eff */
[----:B---3--:R-:W-:-:S05]  /*0110*/  IMAD.WIDE R4, R2, 0x4, R4 ;  /* 0x0000000402047825 */ /* 0x008fca00078e0204 */
[----:B------:R0:W-:Y:S04]  /*0120*/  REDG.E.ADD.STRONG.GPU desc[UR8][R4.64], R9 ;  /* 0x000000090400798e */ /* 0x0001e8000c12e108 */
[----:B------:R-:W2:Y:S01]  /*0130*/  LDG.E.U8 R6, desc[UR8][R6.64] ;  /* 0x0000000806067981 */ /* 0x000ea2000c1e1100 */
[----:B------:R-:W-:Y:S01]  /*0140*/  BSSY.RECONVERGENT B0, `(.L_x_121) ;  /* 0x000009d000007945 */ /* 0x000fe20003800200 */
[----:B--2---:R-:W-:-:S13]  /*0150*/  ISETP.NE.AND P0, PT, R6, RZ, PT ;  /* 0x000000ff0600720c */ /* 0x004fda0003f05270 */
[----:B0-----:R-:W-:Y:S05]  /*0160*/  @!P0 BRA `(.L_x_122) ;  /* 0x0000000000108947 */ /* 0x001fea0003800000 */
[----:B------:R-:W0:Y:S02]  /*0170*/  LDC.64 R4, c[0x0][0x3a8] ;  /* 0x0000ea00ff047b82 */ /* 0x000e240000000a00 */
[----:B0-----:R-:W-:-:S05]  /*0180*/  IMAD.WIDE R4, R2, 0x4, R4 ;  /* 0x0000000402047825 */ /* 0x001fca00078e0204 */
[----:B------:R0:W-:Y:S01]  /*0190*/  REDG.E.ADD.STRONG.GPU desc[UR8][R4.64], R9 ;  /* 0x000000090400798e */ /* 0x0001e2000c12e108 */
[----:B------:R-:W-:Y:S05]  /*01a0*/  BRA `(.L_x_123) ;  /* 0x0000000800587947 */ /* 0x000fea0003800000 */
.L_x_122:
[----:B------:R-:W0:Y:S01]  /*01b0*/  LDC.64 R4, c[0x0][0x3a0] ;  /* 0x0000e800ff047b82 */ /* 0x000e220000000a00 */
[----:B------:R-:W1:Y:S01]  /*01c0*/  LDCU UR5, c[0x0][0x3d0] ;  /* 0x00007a00ff0577ac */ /* 0x000e620008000800 */
[----:B0-----:R-:W-:-:S05]  /*01d0*/  IMAD.WIDE R4, R2, 0x4, R4 ;  /* 0x0000000402047825 */ /* 0x001fca00078e0204 */
[----:B------:R2:W-:Y:S01]  /*01e0*/  REDG.E.ADD.STRONG.GPU desc[UR8][R4.64], R9 ;  /* 0x000000090400798e */ /* 0x0005e2000c12e108 */
[----:B-1----:R-:W-:-:S09]  /*01f0*/  UISETP.GE.AND UP0, UPT, UR5, 0x1, UPT ;  /* 0x000000010500788c */ /* 0x002fd2000bf06270 */
[----:B------:R-:W-:Y:S05]  /*0200*/  BRA.U !UP0, `(.L_x_123) ;  /* 0x0000000908407547 */ /* 0x000fea000b800000 */
[----:B------:R-:W-:Y:S02]  /*0210*/  UISETP.GE.U32.AND UP1, UPT, UR5, 0x10, UPT ;  /* 0x000000100500788c */ /* 0x000fe4000bf26070 */
[----:B------:R-:W-:Y:S01]  /*0220*/  IMAD R3, R2, UR5, RZ ;  /* 0x0000000502037c24 */ /* 0x000fe2000f8e02ff */
[----:B------:R-:W-:Y:S02]  /*0230*/  ULOP3.LUT UR6, UR5, 0xf, URZ, 0xc0, !UPT ;  /* 0x0000000f05067892 */ /* 0x000fe4000f8ec0ff */
[----:B------:R-:W-:Y:S01]  /*0240*/  IMAD R6, R0, UR5, RZ ;  /* 0x0000000500067c24 */ /* 0x000fe2000f8e02ff */
[----:B------:R-:W-:Y:S01]  /*0250*/  UMOV UR4, URZ ;  /* 0x000000ff00047c82 */ /* 0x000fe20008000000 */
[----:B------:R-:W-:Y:S02]  /*0260*/  UISETP.NE.AND UP0, UPT, UR6, URZ, UPT ;  /* 0x000000ff0600728c */ /* 0x000fe4000bf05270 */
[----:B------:R-:W-:Y:S09]  /*0270*/  BRA.U !UP1, `(.L_x_124) ;  /* 0x0000000109f47547 */ /* 0x000ff2000b800000 */
[----:B------:R-:W-:Y:S01]  /*0280*/  ULOP3.LUT UR4, UR5, 0x7ffffff0, URZ, 0xc0, !UPT ;  /* 0x7ffffff005047892 */ /* 0x000fe2000f8ec0ff */
[----:B------:R-:W-:Y:S01]  /*0290*/  MOV R10, R6 ;  /* 0x00000006000a7202 */ /* 0x000fe20000000f00 */
[----:B------:R-:W-:Y:S02]  /*02a0*/  IMAD.MOV.U32 R7, RZ, RZ, R3 ;  /* 0x000000ffff077224 */ /* 0x000fe400078e0003 */
[----:B------:R-:W-:-:S12]  /*02b0*/  UIADD3 UR7, UPT, UPT, -UR4, URZ, URZ ;  /* 0x000000ff04077290 */ /* 0x000fd8000fffe1ff */
.L_x_125:
[----:B0-2---:R-:W0:Y:S08]  /*02c0*/  LDC.64 R4, c[0x0][0x380] ;  /* 0x0000e000ff047b82 */ /* 0x005e300000000a00 */
        /* <DEDUP_REMOVED lines=49> */
[----:B------:R-:W-:Y:S01]  /*05e0*/  UIADD3 UR7, UPT, UPT, UR7, 0x10, URZ ;  /* 0x0000001007077890 */ /* 0x000fe2000fffe0ff */
[----:B--2---:R-:W1:Y:S02]  /*05f0*/  F2I.F64.TRUNC R19, R18 ;  /* 0x0000001200137311 */ /* 0x004e64000030d100 */
[----:B-1----:R0:W-:Y:S01]  /*0600*/  REDG.E.ADD.STRONG.GPU desc[UR8][R8.64+0x3c], R19 ;  /* 0x00003c130800798e */ /* 0x0021e2000c12e108 */
[----:B------:R-:W-:Y:S01]  /*0610*/  UISETP.NE.AND UP1, UPT, UR7, URZ, UPT ;  /* 0x000000ff0700728c */ /* 0x000fe2000bf25270 */
[----:B------:R-:W-:-:S02]  /*0620*/  IADD3 R10, PT, PT, R10, 0x10, RZ ;  /* 0x000000100a0a7810 */ /* 0x000fc40007ffe0ff */
[----:B------:R-:W-:-:S06]  /*0630*/  IADD3 R7, PT, PT, R7, 0x10, RZ ;  /* 0x0000001007077810 */ /* 0x000fcc0007ffe0ff */
[----:B------:R-:W-:Y:S05]  /*0640*/  BRA.U UP1, `(.L_x_125) ;  /* 0xfffffffd011c7547 */ /* 0x000fea000b83ffff */
.L_x_124:
[----:B------:R-:W-:Y:S05]  /*0650*/  BRA.U !UP0, `(.L_x_123) ;  /* 0x00000005082c7547 */ /* 0x000fea000b800000 */
[----:B------:R-:W-:Y:S02]  /*0660*/  UISETP.GE.U32.AND UP0, UPT, UR6, 0x8, UPT ;  /* 0x000000080600788c */ /* 0x000fe4000bf06070 */
[----:B------:R-:W-:-:S04]  /*0670*/  ULOP3.LUT UR7, UR5, 0x7, URZ, 0xc0, !UPT ;  /* 0x0000000705077892 */ /* 0x000fc8000f8ec0ff */
[----:B------:R-:W-:-:S03]  /*0680*/  UISETP.NE.AND UP1, UPT, UR7, URZ, UPT ;  /* 0x000000ff0700728c */ /* 0x000fc6000bf25270 */
[----:B------:R-:W-:Y:S08]  /*0690*/  BRA.U !UP0, `(.L_x_126) ;  /* 0x00000001087c7547 */ /* 0x000ff0000b800000 */
[----:B--2---:R-:W1:Y:S01]  /*06a0*/  LDC.64 R4, c[0x0][0x380] ;  /* 0x0000e000ff047b82 */ /* 0x004e620000000a00 */
[----:B------:R-:W-:-:S07]  /*06b0*/  VIADD R7, R6, UR4 ;  /* 0x0000000406077c36 */ /* 0x000fce0008000000 */
[----:B0-----:R-:W0:Y:S01]  /*06c0*/  LDC.64 R8, c[0x0][0x3b0] ;  /* 0x0000ec00ff087b82 */ /* 0x001e220000000a00 */
[----:B-1----:R-:W-:-:S05]  /*06d0*/  IMAD.WIDE R4, R7, 0x8, R4 ;  /* 0x0000000807047825 */ /* 0x002fca00078e0204 */
[----:B------:R-:W2:Y:S01]  /*06e0*/  LDG.E.64 R10, desc[UR8][R4.64] ;  /* 0x00000008040a7981 */ /* 0x000ea2000c1e1b00 */
[----:B------:R-:W-:-:S05]  /*06f0*/  IADD3 R7, PT, PT, R3, UR4, RZ ;  /* 0x0000000403077c10 */ /* 0x000fca000fffe0ff */
        /* <DEDUP_REMOVED lines=24> */
[----:B------:R-:W-:-:S12]  /*0880*/  UIADD3 UR4, UPT, UPT, UR4, 0x8, URZ ;  /* 0x0000000804047890 */ /* 0x000fd8000fffe0ff */
.L_x_126:
[----:B------:R-:W-:Y:S05]  /*0890*/  BRA.U !UP1, `(.L_x_123) ;  /* 0x00000001099c7547 */ /* 0x000fea000b800000 */
[----:B------:R-:W-:Y:S02]  /*08a0*/  UISETP.GE.U32.AND UP0, UPT, UR7, 0x4, UPT ;  /* 0x000000040700788c */ /* 0x000fe4000bf06070 */
[----:B------:R-:W-:-:S04]  /*08b0*/  ULOP3.LUT UR5, UR5, 0x3, URZ, 0xc0, !UPT ;  /* 0x0000000305057892 */ /* 0x000fc8000f8ec0ff */
[----:B------:R-:W-:-:S03]  /*08c0*/  UISETP.NE.AND UP1, UPT, UR5, URZ, UPT ;  /* 0x000000ff0500728c */ /* 0x000fc6000bf25270 */
[----:B------:R-:W-:Y:S08]  /*08d0*/  BRA.U !UP0, `(.L_x_127) ;  /* 0x00000001084c7547 */ /* 0x000ff0000b800000 */
[----:B--2---:R-:W2:Y:S01]  /*08e0*/  LDC.64 R4, c[0x0][0x380] ;  /* 0x0000e000ff047b82 */ /* 0x004ea20000000a00 */
[----:B01----:R-:W-:-:S07]  /*08f0*/  IADD3 R17, PT, PT, R6, UR4, RZ ;  /* 0x0000000406117c10 */ /* 0x003fce000fffe0ff */
[----:B------:R-:W0:Y:S01]  /*0900*/  LDC.64 R8, c[0x0][0x3b0] ;  /* 0x0000ec00ff087b82 */ /* 0x000e220000000a00 */
[----:B--2---:R-:W-:-:S05]  /*0910*/  IMAD.WIDE R16, R17, 0x8, R4 ;  /* 0x0000000811107825 */ /* 0x004fca00078e0204 */
[----:B------:R-:W2:Y:S01]  /*0920*/  LDG.E.64 R4, desc[UR8][R16.64] ;  /* 0x0000000810047981 */ /* 0x000ea2000c1e1b00 */
[----:B------:R-:W-:-:S04]  /*0930*/  VIADD R15, R3, UR4 ;  /* 0x00000004030f7c36 */ /* 0x000fc80008000000 */
        /* <DEDUP_REMOVED lines=13> */
.L_x_127:
[----:B------:R-:W-:Y:S05]  /*0a10*/  BRA.U !UP1, `(.L_x_123) ;  /* 0x00000001093c7547 */ /* 0x000fea000b800000 */
[----:B01-3--:R-:W0:Y:S01]  /*0a20*/  LDC.64 R10, c[0x0][0x3b0] ;  /* 0x0000ec00ff0a7b82 */ /* 0x00be220000000a00 */
[----:B------:R-:W-:Y:S01]  /*0a30*/  IADD3 R13, PT, PT, R6, UR4, RZ ;  /* 0x00000004060d7c10 */ /* 0x000fe2000fffe0ff */
[----:B------:R-:W-:Y:S01]  /*0a40*/  UIADD3 UR5, UPT, UPT, -UR5, URZ, URZ ;  /* 0x000000ff05057290 */ /* 0x000fe2000fffe1ff */
[----:B------:R-:W-:-:S05]  /*0a50*/  IADD3 R3, PT, PT, R3, UR4, RZ ;  /* 0x0000000403037c10 */ /* 0x000fca000fffe0ff */
[----:B--2---:R-:W1:Y:S06]  /*0a60*/  LDC.64 R8, c[0x0][0x380] ;  /* 0x0000e000ff087b82 */ /* 0x004e6c0000000a00 */
.L_x_128:
[----:B-1----:R-:W-:-:S06]  /*0a70*/  IMAD.WIDE R4, R13, 0x8, R8 ;  /* 0x000000080d047825 */ /* 0x002fcc00078e0208 */
[----:B------:R-:W2:Y:S01]  /*0a80*/  LDG.E.64 R4, desc[UR8][R4.64] ;  /* 0x0000000804047981 */ /* 0x000ea2000c1e1b00 */
[----:B0---4-:R-:W-:Y:S01]  /*0a90*/  IMAD.WIDE R6, R3, 0x4, R10 ;  /* 0x0000000403067825 */ /* 0x011fe200078e020a */
[----:B------:R-:W-:Y:S01]  /*0aa0*/  UIADD3 UR5, UPT, UPT, UR5, 0x1, URZ ;  /* 0x0000000105057890 */ /* 0x000fe2000fffe0ff */
[----:B--2---:R-:W0:Y:S03]  /*0ab0*/  F2I.F64.TRUNC R15, R4 ;  /* 0x00000004000f7311 */ /* 0x004e26000030d100 */
[----:B0-----:R4:W-:Y:S01]  /*0ac0*/  REDG.E.ADD.STRONG.GPU desc[UR8][R6.64], R15 ;  /* 0x0000000f0600798e */ /* 0x0019e2000c12e108 */
[----:B------:R-:W-:Y:S01]  /*0ad0*/  UISETP.NE.AND UP0, UPT, UR5, URZ, UPT ;  /* 0x000000ff0500728c */ /* 0x000fe2000bf05270 */
[----:B------:R-:W-:Y:S01]  /*0ae0*/  VIADD R13, R13, 0x1 ;  /* 0x000000010d0d7836 */ /* 0x000fe20000000000 */
[----:B------:R-:W-:-:S07]  /*0af0*/  IADD3 R3, PT, PT, R3, 0x1, RZ ;  /* 0x0000000103037810 */ /* 0x000fce0007ffe0ff */
[----:B------:R-:W-:Y:S05]  /*0b00*/  BRA.U UP0, `(.L_x_128) ;  /* 0xfffffffd00d87547 */ /* 0x000fea000b83ffff */
.L_x_123:
[----:B------:R-:W-:Y:S05]  /*0b10*/  BSYNC.RECONVERGENT B0 ;  /* 0x0000000000007941 */ /* 0x000fea0003800200 */
.L_x_121:
[----:B0123--:R-:W0:Y:S01]  /*0b20*/  LDC R9, c[0x0][0x3c8] ;  /* 0x0000f200ff097b82 */ /* 0x00fe220000000800 */
[----:B----4-:R-:W-:-:S07]  /*0b30*/  IABS R6, R0 ;  /* 0x0000000000067213 */ /* 0x010fce0000000000 */
[----:B------:R-:W1:Y:S01]  /*0b40*/  LDC.64 R12, c[0x0][0x3c0] ;  /* 0x0000f000ff0c7b82 */ /* 0x000e620000000a00 */
[----:B0-----:R-:W-:-:S04]  /*0b50*/  IABS R8, R9 ;  /* 0x0000000900087213 */ /* 0x001fc80000000000 */
[----:B------:R-:W0:Y:S08]  /*0b60*/  I2F.RP R3, R8 ;  /* 0x0000000800037306 */ /* 0x000e300000209400 */
[----:B0-----:R-:W0:Y:S02]  /*0b70*/  MUFU.RCP R3, R3 ;  /* 0x0000000300037308 */ /* 0x001e240000001000 */
[----:B0-----:R-:W-:-:S06]  /*0b80*/  IADD3 R4, PT, PT, R3, 0xffffffe, RZ ;  /* 0x0ffffffe03047810 */ /* 0x001fcc0007ffe0ff */
[----:B------:R0:W2:Y:S02]  /*0b90*/  F2I.FTZ.U32.TRUNC.NTZ R5, R4 ;  /* 0x0000000400057305 */ /* 0x0000a4000021f000 */
[----:B0-----:R-:W-:Y:S01]  /*0ba0*/  IMAD.MOV.U32 R4, RZ, RZ, RZ ;  /* 0x000000ffff047224 */ /* 0x001fe200078e00ff */
[----:B--2---:R-:W-:-:S05]  /*0bb0*/  IADD3 R7, PT, PT, RZ, -R5, RZ ;  /* 0x80000005ff077210 */ /* 0x004fca0007ffe0ff */
[----:B------:R-:W-:-:S04]  /*0bc0*/  IMAD R7, R7, R8, RZ ;  /* 0x0000000807077224 */ /* 0x000fc800078e02ff */
[----:B------:R-:W-:Y:S01]  /*0bd0*/  IMAD.HI.U32 R5, R5, R7, R4 ;  /* 0x0000000705057227 */ /* 0x000fe200078e0004 */
[----:B------:R-:W-:-:S05]  /*0be0*/  MOV R7, R6 ;  /* 0x0000000600077202 */ /* 0x000fca0000000f00 */
[----:B------:R-:W-:Y:S02]  /*0bf0*/  IMAD.HI.U32 R6, R5, R7, RZ ;  /* 0x0000000705067227 */ /* 0x000fe400078e00ff */
[----:B------:R-:W0:Y:S03]  /*0c00*/  LDC.64 R4, c[0x0][0x3b8] ;  /* 0x0000ee00ff047b82 */ /* 0x000e260000000a00 */
[----:B------:R-:W-:-:S05]  /*0c10*/  IADD3 R3, PT, PT, -R6, RZ, RZ ;  /* 0x000000ff06037210 */ /* 0x000fca0007ffe1ff */
[----:B------:R-:W-:-:S05]  /*0c20*/  IMAD R3, R8, R3, R7 ;  /* 0x0000000308037224 */ /* 0x000fca00078e0207 */
[----:B------:R-:W-:-:S13]  /*0c30*/  ISETP.GT.U32.AND P2, PT, R8, R3, PT ;  /* 0x000000030800720c */ /* 0x000fda0003f44070 */
[-C--:B------:R-:W-:Y:S01]  /*0c40*/  @!P2 IADD3 R3, PT, PT, R3, -R8.reuse, RZ ;  /* 0x800000080303a210 */ /* 0x080fe20007ffe0ff */
[----:B------:R-:W-:Y:S01]  /*0c50*/  @!P2 VIADD R6, R6, 0x1 ;  /* 0x000000010606a836 */ /* 0x000fe20000000000 */
[----:B------:R-:W-:Y:S02]  /*0c60*/  ISETP.NE.AND P2, PT, R9, RZ, PT ;  /* 0x000000ff0900720c */ /* 0x000fe40003f45270 */
[----:B------:R-:W-:Y:S02]  /*0c70*/  ISETP.GE.U32.AND P0, PT, R3, R8, PT ;  /* 0x000000080300720c */ /* 0x000fe40003f06070 */
[----:B------:R-:W-:-:S04]  /*0c80*/  LOP3.LUT R3, R0, R9, RZ, 0x3c, !PT ;  /* 0x0000000900037212 */ /* 0x000fc800078e3cff */
[----:B------:R-:W-:Y:S02]  /*0c90*/  ISETP.GE.AND P1, PT, R3, RZ, PT ;  /* 0x000000ff0300720c */ /* 0x000fe40003f26270 */
[----:B------:R-:W-:-:S05]  /*0ca0*/  SHF.L.U32 R3, R2, 0x1, RZ ;  /* 0x0000000102037819 */ /* 0x000fca00000006ff */
[----:B------:R-:W-:Y:S01]  /*0cb0*/  @P0 IADD3 R6, PT, PT, R6, 0x1, RZ ;  /* 0x0000000106060810 */ /* 0x000fe20007ffe0ff */
[----:B0-----:R-:W-:-:S03]  /*0cc0*/  IMAD.WIDE R4, R3, 0x4, R4 ;  /* 0x0000000403047825 */ /* 0x001fc600078e0204 */
[----:B------:R-:W-:Y:S01]  /*0cd0*/  MOV R7, R6 ;  /* 0x0000000600077202 */ /* 0x000fe20000000f00 */
[----:B------:R-:W-:-:S03]  /*0ce0*/  IMAD R3, R2, 0x3, RZ ;  /* 0x0000000302037824 */ /* 0x000fc600078e02ff */
[----:B------:R-:W-:Y:S02]  /*0cf0*/  @!P1 IADD3 R7, PT, PT, -R7, RZ, RZ ;  /* 0x000000ff07079210 */ /* 0x000fe40007ffe1ff */
[----:B------:R-:W-:-:S05]  /*0d00*/  @!P2 LOP3.LUT R7, RZ, R9, RZ, 0x33, !PT ;  /* 0x00000009ff07a212 */ /* 0x000fca00078e33ff */
[----:B------:R-:W-:Y:S02]  /*0d10*/  IMAD.MOV R6, RZ, RZ, -R7 ;  /* 0x000000ffff067224 */ /* 0x000fe400078e0a07 */
[----:B------:R-:W-:Y:S02]  /*0d20*/  HFMA2 R11, -RZ, RZ, 0, 0 ;  /* 0x00000000ff0b7431 */ /* 0x000fe400000001ff */
[----:B------:R-:W-:Y:S02]  /*0d30*/  IMAD R10, R7, R7, RZ ;  /* 0x00000007070a7224 */ /* 0x000fe400078e02ff */
[----:B------:R-:W-:-:S04]  /*0d40*/  IMAD R0, R9, R6, R0 ;  /* 0x0000000609007224 */ /* 0x000fc800078e0200 */
[-C--:B------:R-:W-:Y:S01]  /*0d50*/  IMAD R8, R7, R0.reuse, RZ ;  /* 0x0000000007087224 */ /* 0x080fe200078e02ff */
[----:B------:R-:W-:Y:S01]  /*0d60*/  REDG.E.ADD.STRONG.GPU desc[UR8][R4.64], R0 ;  /* 0x000000000400798e */ /* 0x000fe2000c12e108 */
[----:B------:R-:W-:Y:S02]  /*0d70*/  IMAD R6, R0, R0, RZ ;  /* 0x0000000000067224 */ /* 0x000fe400078e02ff */
[----:B-1----:R-:W-:Y:S01]  /*0d80*/  IMAD.WIDE R2, R3, 0x8, R12 ;  /* 0x0000000803027825 */ /* 0x002fe200078e020c */
[----:B------:R0:W-:Y:S01]  /*0d90*/  REDG.E.ADD.STRONG.GPU desc[UR8][R4.64+0x4], R7 ;  /* 0x000004070400798e */ /* 0x0001e2000c12e108 */
[----:B------:R-:W-:Y:S02]  /*0da0*/  SHF.R.S32.HI R9, RZ, 0x1f, R8 ;  /* 0x0000001fff097819 */ /* 0x000fe40000011408 */
[----:B0-----:R-:W-:-:S05]  /*0db0*/  MOV R7, RZ ;  /* 0x000000ff00077202 */ /* 0x001fca0000000f00 */
[----:B------:R-:W-:Y:S04]  /*0dc0*/  REDG.E.ADD.64.STRONG.GPU desc[UR8][R2.64], R6 ;  /* 0x000000060200798e */ /* 0x000fe8000c12e508 */
[----:B------:R-:W-:Y:S04]  /*0dd0*/  REDG.E.ADD.64.STRONG.GPU desc[UR8][R2.64+0x8], R8 ;  /* 0x000008080200798e */ /* 0x000fe8000c12e508 */
[----:B------:R-:W-:Y:S01]  /*0de0*/  REDG.E.ADD.64.STRONG.GPU desc[UR8][R2.64+0x10], R10 ;  /* 0x0000100a0200798e */ /* 0x000fe2000c12e508 */
[----:B------:R-:W-:Y:S05]  /*0df0*/  EXIT ;  /* 0x000000000000794d */ /* 0x000fea0003800000 */
.L_x_129:
        /* <DEDUP_REMOVED lines=16> */
.L_x_142:


//--------------------- .text._Z12clear_fieldsPiS_S_PdS_S_S0_S0_S0_ii --------------------------
	.section	.text._Z12clear_fieldsPiS_S_PdS_S_S0_S0_S0_ii,"ax",@progbits
	.align	128
        .global         _Z12clear_fieldsPiS_S_PdS_S_S0_S0_S0_ii
        .type           _Z12clear_fieldsPiS_S_PdS_S_S0_S0_S0_ii,@function
        .size           _Z12clear_fieldsPiS_S_PdS_S_S0_S0_S0_ii,(.L_x_143 - _Z12clear_fieldsPiS_S_PdS_S_S0_S0_S0_ii)
        .other          _Z12clear_fieldsPiS_S_PdS_S_S0_S0_S0_ii,@"STO_CUDA_ENTRY STV_DEFAULT"
_Z12clear_fieldsPiS_S_PdS_S_S0_S0_S0_ii:
.text._Z12clear_fieldsPiS_S_PdS_S_S0_S0_S0_ii:
        /* <DEDUP_REMOVED lines=10> */
[----:B------:R-:W2:Y:S06]  /*00a0*/  LDCU UR9, c[0x0][0x3c8] ;  /* 0x00007900ff0977ac */ /* 0x000eac0008000800 */
[----:B------:R-:W3:Y:S08]  /*00b0*/  LDC.64 R4, c[0x0][0x388] ;  /* 0x0000e200ff047b82 */ /* 0x000ef00000000a00 */
[----:B------:R-:W4:Y:S01]  /*00c0*/  LDC.64 R6, c[0x0][0x390] ;  /* 0x0000e400ff067b82 */ /* 0x000f220000000a00 */
[----:B--2---:R-:W-:-:S07]  /*00d0*/  UISETP.GE.AND UP0, UPT, UR9, 0x1, UPT ;  /* 0x000000010900788c */ /* 0x004fce000bf06270 */
[----:B------:R-:W2:Y:S01]  /*00e0*/  LDC.64 R8, c[0x0][0x398] ;  /* 0x0000e600ff087b82 */ /* 0x000ea20000000a00 */
[----:B0-----:R-:W-:-:S05]  /*00f0*/  IMAD.WIDE R2, R0, 0x4, R2 ;  /* 0x0000000400027825 */ /* 0x001fca00078e0202 */
[----:B-1----:R0:W-:Y:S01]  /*0100*/  STG.E desc[UR16][R2.64], RZ ;  /* 0x000000ff02007986 */ /* 0x0021e2000c101910 */
[----:B---3--:R-:W-:-:S05]  /*0110*/  IMAD.WIDE R4, R0, 0x4, R4 ;  /* 0x0000000400047825 */ /* 0x008fca00078e0204 */
[----:B------:R0:W-:Y:S01]  /*0120*/  STG.E desc[UR16][R4.64], RZ ;  /* 0x000000ff04007986 */ /* 0x0001e2000c101910 */
[----:B----4-:R-:W-:-:S05]  /*0130*/  IMAD.WIDE R6, R0, 0x4, R6 ;  /* 0x0000000400067825 */ /* 0x010fca00078e0206 */
[----:B------:R0:W-:Y:S01]  /*0140*/  STG.E desc[UR16][R6.64], RZ ;  /* 0x000000ff06007986 */ /* 0x0001e2000c101910 */
[----:B--2---:R-:W-:-:S05]  /*0150*/  IMAD.WIDE R8, R0, 0x8, R8 ;  /* 0x0000000800087825 */ /* 0x004fca00078e0208 */
[----:B------:R0:W-:Y:S01]  /*0160*/  STG.E.64 desc[UR16][R8.64], RZ ;  /* 0x000000ff08007986 */ /* 0x0001e2000c101b10 */
[----:B------:R-:W-:Y:S05]  /*0170*/  BRA.U !UP0, `(.L_x_130) ;  /* 0x00000005084c7547 */ /* 0x000fea000b800000 */
[----:B------:R-:W-:Y:S02]  /*0180*/  UISETP.GE.U32.AND UP1, UPT, UR9, 0x8, UPT ;  /* 0x000000080900788c */ /* 0x000fe4000bf26070 */
[----:B0-----:R-:W-:Y:S01]  /*0190*/  IMAD R2, R0, UR9, RZ ;  /* 0x0000000900027c24 */ /* 0x001fe2000f8e02ff */
[----:B------:R-:W-:Y:S01]  /*01a0*/  ULOP3.LUT UR14, UR9, 0x7, URZ, 0xc0, !UPT ;  /* 0x00000007090e7892 */ /* 0x000fe2000f8ec0ff */
[----:B------:R-:W-:-:S03]  /*01b0*/  UMOV UR4, URZ ;  /* 0x000000ff00047c82 */ /* 0x000fc60008000000 */
[----:B------:R-:W-:Y:S02]  /*01c0*/  UISETP.NE.AND UP0, UPT, UR14, URZ, UPT ;  /* 0x000000ff0e00728c */ /* 0x000fe4000bf05270 */
[----:B------:R-:W-:Y:S09]  /*01d0*/  BRA.U !UP1, `(.L_x_131) ;  /* 0x00000001098c7547 */ /* 0x000ff2000b800000 */
[----:B------:R-:W0:Y:S01]  /*01e0*/  LDCU.64 UR10, c[0x0][0x3a0] ;  /* 0x00007400ff0a77ac */ /* 0x000e220008000a00 */
[----:B------:R-:W-:Y:S01]  /*01f0*/  MOV R3, R2 ;  /* 0x0000000200037202 */ /* 0x000fe20000000f00 */
[----:B------:R-:W1:Y:S01]  /*0200*/  LDCU.64 UR12, c[0x0][0x3b0] ;  /* 0x00007600ff0c77ac */ /* 0x000e620008000a00 */
[----:B------:R-:W-:Y:S02]  /*0210*/  ULOP3.LUT UR4, UR9, 0x7ffffff8, URZ, 0xc0, !UPT ;  /* 0x7ffffff809047892 */ /* 0x000fe4000f8ec0ff */
[----:B0-----:R-:W-:Y:S02]  /*0220*/  UIADD3 UR7, UP1, UPT, UR10, 0x10, URZ ;  /* 0x000000100a077890 */ /* 0x001fe4000ff3e0ff */
[----:B------:R-:W-:Y:S02]  /*0230*/  UIADD3 UR10, UPT, UPT, -UR4, URZ, URZ ;  /* 0x000000ff040a7290 */ /* 0x000fe4000fffe1ff */
[----:B-1----:R-:W-:Y:S02]  /*0240*/  UIADD3 UR5, UP2, UPT, UR12, 0x20, URZ ;  /* 0x000000200c057890 */ /* 0x002fe4000ff5e0ff */
[----:B------:R-:W-:-:S02]  /*0250*/  UIADD3.X UR8, UPT, UPT, URZ, UR11, URZ, UP1, !UPT ;  /* 0x0000000bff087290 */ /* 0x000fc40008ffe4ff */
[----:B------:R-:W-:-:S12]  /*0260*/  UIADD3.X UR6, UPT, UPT, URZ, UR13, URZ, UP2, !UPT ;  /* 0x0000000dff067290 */ /* 0x000fd800097fe4ff */
.L_x_132:
[----:B0-----:R-:W-:Y:S01]  /*0270*/  MOV R4, UR7 ;  /* 0x0000000700047c02 */ /* 0x001fe20008000f00 */
[----:B------:R-:W-:Y:S01]  /*0280*/  UIADD3 UR10, UPT, UPT, UR10, 0x8, URZ ;  /* 0x000000080a0a7890 */ /* 0x000fe2000fffe0ff */
[----:B------:R-:W-:Y:S02]  /*0290*/  MOV R5, UR8 ;  /* 0x0000000800057c02 */ /* 0x000fe40008000f00 */
[----:B------:R-:W-:Y:S01]  /*02a0*/  MOV R6, UR5 ;  /* 0x0000000500067c02 */ /* 0x000fe20008000f00 */
[----:B------:R-:W-:Y:S01]  /*02b0*/  UISETP.NE.AND UP1, UPT, UR10, URZ, UPT ;  /* 0x000000ff0a00728c */ /* 0x000fe2000bf25270 */
[----:B------:R-:W-:Y:S01]  /*02c0*/  MOV R7, UR6 ;  /* 0x0000000600077c02 */ /* 0x000fe20008000f00 */
[----:B------:R-:W-:-:S04]  /*02d0*/  IMAD.WIDE R4, R3, 0x4, R4 ;  /* 0x0000000403047825 */ /* 0x000fc800078e0204 */
[C---:B------:R-:W-:Y:S01]  /*02e0*/  IMAD.WIDE R6, R3.reuse, 0x8, R6 ;  /* 0x0000000803067825 */ /* 0x040fe200078e0206 */
[----:B------:R0:W-:Y:S01]  /*02f0*/  STG.E desc[UR16][R4.64+-0x10], RZ ;  /* 0xfffff0ff04007986 */ /* 0x0001e2000c101910 */
[----:B------:R-:W-:-:S03]  /*0300*/  IADD3 R3, PT, PT, R3, 0x8, RZ ;  /* 0x0000000803037810 */ /* 0x000fc60007ffe0ff */
[----:B------:R0:W-:Y:S04]  /*0310*/  STG.E.64 desc[UR16][R6.64+-0x20], RZ ;  /* 0xffffe0ff06007986 */ /* 0x0001e8000c101b10 */
[----:B------:R0:W-:Y:S04]  /*0320*/  STG.E desc[UR16][R4.64+-0xc], RZ ;  /* 0xfffff4ff04007986 */ /* 0x0001e8000c101910 */
        /* <DEDUP_REMOVED lines=12> */
[----:B------:R0:W-:Y:S01]  /*03f0*/  STG.E.64 desc[UR16][R6.64+0x18], RZ ;  /* 0x000018ff06007986 */ /* 0x0001e2000c101b10 */
[----:B------:R-:W-:Y:S05]  /*0400*/  BRA.U UP1, `(.L_x_132) ;  /* 0xfffffffd01987547 */ /* 0x000fea000b83ffff */
.L_x_131:
[----:B------:R-:W-:Y:S05]  /*0410*/  BRA.U !UP0, `(.L_x_130) ;  /* 0x0000000108a47547 */ /* 0x000fea000b800000 */
[----:B------:R-:W-:Y:S02]  /*0420*/  UISETP.GE.U32.AND UP0, UPT, UR14, 0x4, UPT ;  /* 0x000000040e00788c */ /* 0x000fe4000bf06070 */
[----:B------:R-:W-:-:S04]  /*0430*/  ULOP3.LUT UR6, UR9, 0x3, URZ, 0xc0, !UPT ;  /* 0x0000000309067892 */ /* 0x000fc8000f8ec0ff */
[----:B------:R-:W-:-:S03]  /*0440*/  UISETP.NE.AND UP1, UPT, UR6, URZ, UPT ;  /* 0x000000ff0600728c */ /* 0x000fc6000bf25270 */
[----:B------:R-:W-:Y:S08]  /*0450*/  BRA.U !UP0, `(.L_x_133) ;  /* 0x0000000108387547 */ /* 0x000ff0000b800000 */
[----:B0-----:R-:W0:Y:S01]  /*0460*/  LDC.64 R4, c[0x0][0x3a0] ;  /* 0x0000e800ff047b82 */ /* 0x001e220000000a00 */
[----:B------:R-:W-:Y:S01]  /*0470*/  IADD3 R3, PT, PT, R2, UR4, RZ ;  /* 0x0000000402037c10 */ /* 0x000fe2000fffe0ff */
[----:B------:R-:W-:-:S06]  /*0480*/  UIADD3 UR4, UPT, UPT, UR4, 0x4, URZ ;  /* 0x0000000404047890 */ /* 0x000fcc000fffe0ff */
[----:B------:R-:W1:Y:S01]  /*0490*/  LDC.64 R6, c[0x0][0x3b0] ;  /* 0x0000ec00ff067b82 */ /* 0x000e620000000a00 */
[----:B0-----:R-:W-:-:S05]  /*04a0*/  IMAD.WIDE R4, R3, 0x4, R4 ;  /* 0x0000000403047825 */ /* 0x001fca00078e0204 */
[----:B------:R2:W-:Y:S01]  /*04b0*/  STG.E desc[UR16][R4.64], RZ ;  /* 0x000000ff04007986 */ /* 0x0005e2000c101910 */
[----:B-1----:R-:W-:-:S05]  /*04c0*/  IMAD.WIDE R6, R3, 0x8, R6 ;  /* 0x0000000803067825 */ /* 0x002fca00078e0206 */
[----:B------:R2:W-:Y:S04]  /*04d0*/  STG.E.64 desc[UR16][R6.64], RZ ;  /* 0x000000ff06007986 */ /* 0x0005e8000c101b10 */
[----:B------:R2:W-:Y:S04]  /*04e0*/  STG.E desc[UR16][R4.64+0x4], RZ ;  /* 0x000004ff04007986 */ /* 0x0005e8000c101910 */
[----:B------:R2:W-:Y:S04]  /*04f0*/  STG.E.64 desc[UR16][R6.64+0x8], RZ ;  /* 0x000008ff06007986 */ /* 0x0005e8000c101b10 */
[----:B------:R2:W-:Y:S04]  /*0500*/  STG.E desc[UR16][R4.64+0x8], RZ ;  /* 0x000008ff04007986 */ /* 0x0005e8000c101910 */
[----:B------:R2:W-:Y:S04]  /*0510*/  STG.E.64 desc[UR16][R6.64+0x10], RZ ;  /* 0x000010ff06007986 */ /* 0x0005e8000c101b10 */
[----:B------:R2:W-:Y:S04]  /*0520*/  STG.E desc[UR16][R4.64+0xc], RZ ;  /* 0x00000cff04007986 */ /* 0x0005e8000c101910 */
[----:B------:R2:W-:Y:S02]  /*0530*/  STG.E.64 desc[UR16][R6.64+0x18], RZ ;  /* 0x000018ff06007986 */ /* 0x0005e4000c101b10 */
.L_x_133:
[----:B------:R-:W-:Y:S05]  /*0540*/  BRA.U !UP1, `(.L_x_130) ;  /* 0x0000000109587547 */ /* 0x000fea000b800000 */
[----:B------:R-:W-:Y:S02]  /*0550*/  UISETP.NE.AND UP0, UPT, UR6, 0x1, UPT ;  /* 0x000000010600788c */ /* 0x000fe4000bf05270 */
[----:B------:R-:W-:-:S04]  /*0560*/  ULOP3.LUT UR5, UR9, 0x1, URZ, 0xc0, !UPT ;  /* 0x0000000109057892 */ /* 0x000fc8000f8ec0ff */
[----:B------:R-:W-:-:S03]  /*0570*/  UISETP.NE.U32.AND UP1, UPT, UR5, 0x1, UPT ;  /* 0x000000010500788c */ /* 0x000fc6000bf25070 */
[----:B------:R-:W-:Y:S08]  /*0580*/  BRA.U !UP0, `(.L_x_134) ;  /* 0x0000000108287547 */ /* 0x000ff0000b800000 */
[----:B0-2---:R-:W0:Y:S01]  /*0590*/  LDC.64 R4, c[0x0][0x3a0] ;  /* 0x0000e800ff047b82 */ /* 0x005e220000000a00 */
        /* <DEDUP_REMOVED lines=8> */
[----:B------:R3:W-:Y:S02]  /*0620*/  STG.E.64 desc[UR16][R6.64+0x8], RZ ;  /* 0x000008ff06007986 */ /* 0x0007e4000c101b10 */
.L_x_134:
[----:B------:R-:W-:Y:S05]  /*0630*/  BRA.U UP1, `(.L_x_130) ;  /* 0x00000001011c7547 */ /* 0x000fea000b800000 */
[----:B0-23--:R-:W0:Y:S01]  /*0640*/  LDC.64 R4, c[0x0][0x3a0] ;  /* 0x0000e800ff047b82 */ /* 0x00de220000000a00 */
[----:B------:R-:W-:-:S07]  /*0650*/  IADD3 R9, PT, PT, R2, UR4, RZ ;  /* 0x0000000402097c10 */ /* 0x000fce000fffe0ff */
[----:B------:R-:W1:Y:S01]  /*0660*/  LDC.64 R6, c[0x0][0x3b0] ;  /* 0x0000ec00ff067b82 */ /* 0x000e620000000a00 */
[----:B0-----:R-:W-:-:S05]  /*0670*/  IMAD.WIDE R2, R9, 0x4, R4 ;  /* 0x0000000409027825 */ /* 0x001fca00078e0204 */
[----:B------:R4:W-:Y:S01]  /*0680*/  STG.E desc[UR16][R2.64], RZ ;  /* 0x000000ff02007986 */ /* 0x0009e2000c101910 */
[----:B-1----:R-:W-:-:S05]  /*0690*/  IMAD.WIDE R4, R9, 0x8, R6 ;  /* 0x0000000809047825 */ /* 0x002fca00078e0206 */
[----:B------:R4:W-:Y:S02]  /*06a0*/  STG.E.64 desc[UR16][R4.64], RZ ;  /* 0x000000ff04007986 */ /* 0x0009e4000c101b10 */
.L_x_130:
[----:B0---4-:R-:W0:Y:S01]  /*06b0*/  LDC.64 R2, c[0x0][0x3a8] ;  /* 0x0000ea00ff027b82 */ /* 0x011e220000000a00 */
[C---:B------:R-:W-:Y:S02]  /*06c0*/  SHF.L.U32 R9, R0.reuse, 0x1, RZ ;  /* 0x0000000100097819 */ /* 0x040fe400000006ff */
[----:B------:R-:W-:-:S05]  /*06d0*/  LEA R11, R0, R0, 0x1 ;  /* 0x00000000000b7211 */ /* 0x000fca00078e08ff */
[----:B--23--:R-:W1:Y:S08]  /*06e0*/  LDC.64 R4, c[0x0][0x3b8] ;  /* 0x0000ee00ff047b82 */ /* 0x00ce700000000a00 */
[----:B------:R-:W2:Y:S01]  /*06f0*/  LDC.64 R6, c[0x0][0x3c0] ;  /* 0x0000f000ff067b82 */ /* 0x000ea20000000a00 */
[----:B0-----:R-:W-:-:S05]  /*0700*/  IMAD.WIDE R2, R9, 0x4, R2 ;  /* 0x0000000409027825 */ /* 0x001fca00078e0202 */
[----:B------:R-:W-:Y:S01]  /*0710*/  STG.E desc[UR16][R2.64+0x4], RZ ;  /* 0x000004ff02007986 */ /* 0x000fe2000c101910 */
[----:B-1----:R-:W-:-:S03]  /*0720*/  IMAD.WIDE R4, R9, 0x8, R4 ;  /* 0x0000000809047825 */ /* 0x002fc600078e0204 */
[----:B------:R-:W-:Y:S04]  /*0730*/  STG.E desc[UR16][R2.64], RZ ;  /* 0x000000ff02007986 */ /* 0x000fe8000c101910 */
[----:B------:R-:W-:Y:S01]  /*0740*/  STG.E.64 desc[UR16][R4.64+0x8], RZ ;  /* 0x000008ff04007986 */ /* 0x000fe2000c101b10 */
[----:B--2---:R-:W-:-:S03]  /*0750*/  IMAD.WIDE R6, R11, 0x8, R6 ;  /* 0x000000080b067825 */ /* 0x004fc600078e0206 */
[----:B------:R-:W-:Y:S04]  /*0760*/  STG.E.64 desc[UR16][R4.64], RZ ;  /* 0x000000ff04007986 */ /* 0x000fe8000c101b10 */
[----:B------:R-:W-:Y:S04]  /*0770*/  STG.E.64 desc[UR16][R6.64+0x10], RZ ;  /* 0x000010ff06007986 */ /* 0x000fe8000c101b10 */
[----:B------:R-:W-:Y:S04]  /*0780*/  STG.E.64 desc[UR16][R6.64+0x8], RZ ;  /* 0x000008ff06007986 */ /* 0x000fe8000c101b10 */
[----:B------:R-:W-:Y:S01]  /*0790*/  STG.E.64 desc[UR16][R6.64], RZ ;  /* 0x000000ff06007986 */ /* 0x000fe2000c101b10 */
[----:B------:R-:W-:Y:S05]  /*07a0*/  EXIT ;  /* 0x000000000000794d */ /* 0x000fea0003800000 */
.L_x_135:
        /* <DEDUP_REMOVED lines=13> */
.L_x_143:


//--------------------- .nv.shared.reserved.0     --------------------------
	.section	.nv.shared.reserved.0,"aw",@nobits
	.weak		__nv_reservedSMEM_offset_0_alias
	.size		__nv_reservedSMEM_offset_0_alias, 0, 64
	.other		__nv_reservedSMEM_offset_0_alias,@"STO_CUDA_RESERVED_SHARED STV_DEFAULT"
__nv_reservedSMEM_offset_0_alias:
	.zero		0
	.zero		64


//--------------------- .nv.constant0._Z12calculate_muPiS_S_S_PdS0_ii --------------------------
	.section	.nv.constant0._Z12calculate_muPiS_S_S_PdS0_ii,"a",@progbits
	.sectionflags	@""
	.align	4
.nv.constant0._Z12calculate_muPiS_S_S_PdS0_ii:
	.zero		952


//--------------------- .nv.constant0._Z14sum_by_label_2PdPbPiS1_S1_S1_S1_iiii --------------------------
	.section	.nv.constant0._Z14sum_by_label_2PdPbPiS1_S1_S1_S1_iiii,"a",@progbits
	.sectionflags	@""
	.align	4
.nv.constant0._Z14sum_by_label_2PdPbPiS1_S1_S1_S1_iiii:
	.zero		968


//--------------------- .nv.constant0._Z14clear_fields_2PiS_S_S_ii --------------------------
	.section	.nv.constant0._Z14clear_fields_2PiS_S_S_ii,"a",@progbits
	.sectionflags	@""
	.align	4
.nv.constant0._Z14clear_fields_2PiS_S_S_ii:
	.zero		936


//--------------------- .nv.constant0._Z22calculate_mu_and_sigmaPiS_PdS_S_S0_S0_PyS0_S0_S0_S0_iii --------------------------
	.section	.nv.constant0._Z22calculate_mu_and_sigmaPiS_PdS_S_S0_S0_PyS0_S0_S0_S0_iii,"a",@progbits
	.sectionflags	@""
	.align	4
.nv.constant0._Z22calculate_mu_and_sigmaPiS_PdS_S_S0_S0_PyS0_S0_S0_S0_iii:
	.zero		1004


//--------------------- .nv.constant0._Z12sum_by_labelPdPbPiS1_S1_S1_S1_S1_Pyiiii --------------------------
	.section	.nv.constant0._Z12sum_by_labelPdPbPiS1_S1_S1_S1_S1_Pyiiii,"a",@progbits
	.sectionflags	@""
	.align	4
.nv.constant0._Z12sum_by_labelPdPbPiS1_S1_S1_S1_S1_Pyiiii:
	.zero		984


//--------------------- .nv.constant0._Z12clear_fieldsPiS_S_PdS_S_S0_S0_S0_ii --------------------------
	.section	.nv.constant0._Z12clear_fieldsPiS_S_PdS_S_S0_S0_S0_ii,"a",@progbits
	.sectionflags	@""
	.align	4
.nv.constant0._Z12clear_fieldsPiS_S_PdS_S_S0_S0_S0_ii:
	.zero		976


//--------------------- SYMBOLS --------------------------

	.type		.nv.reservedSmem.offset0,@object
	.size		.nv.reservedSmem.offset0,0x4
